def matmul_kernel(
    a_ptr,
    b_ptr,
    c_ptr,
    M,
    N,
    K,
    stride_am,
    stride_ak,
    stride_bk,
    stride_bn,
    stride_cm,
    stride_cn,
    BLOCK_M: tl.constexpr,
    BLOCK_N: tl.constexpr,
    BLOCK_K: tl.constexpr,
    GROUP_M: tl.constexpr,
):
    pid = tl.program_id(axis=0)
    num_pid_m = tl.cdiv(M, BLOCK_M)
    num_pid_n = tl.cdiv(N, BLOCK_N)
    num_pid_in_group = GROUP_M * num_pid_n
    group_id = pid // num_pid_in_group
    first_pid_m = group_id * GROUP_M
    group_size_m = min(num_pid_m - first_pid_m, GROUP_M)
    pid_m = first_pid_m + ((pid % num_pid_in_group) % group_size_m)
    pid_n = (pid % num_pid_in_group) // group_size_m

    offs_am = (pid_m * BLOCK_M + tl.arange(0, BLOCK_M)) % M
    offs_bn = (pid_n * BLOCK_N + tl.arange(0, BLOCK_N)) % N
    offs_k = tl.arange(0, BLOCK_K)
    a_ptrs = a_ptr + offs_am[:, None] * stride_am + offs_k[None, :] * stride_ak
    b_ptrs = b_ptr + offs_k[:, None] * stride_bk + offs_bn[None, :] * stride_bn

    acc = tl.zeros((BLOCK_M, BLOCK_N), dtype=tl.float32)
    for kk in range(0, tl.cdiv(K, BLOCK_K)):
        a = tl.load(a_ptrs, mask=offs_k[None, :] < K - kk * BLOCK_K, other=0.0)
        b = tl.load(b_ptrs, mask=offs_k[:, None] < K - kk * BLOCK_K, other=0.0)
        acc = tl.dot(a, b, acc)
        a_ptrs += BLOCK_K * stride_ak
        b_ptrs += BLOCK_K * stride_bk

    c = acc.to(c_ptr.dtype.element_ty)
    offs_cm = pid_m * BLOCK_M + tl.arange(0, BLOCK_M)
    offs_cn = pid_n * BLOCK_N + tl.arange(0, BLOCK_N)
    c_ptrs = c_ptr + offs_cm[:, None] * stride_cm + offs_cn[None, :] * stride_cn
    mask = (offs_cm[:, None] < M) & (offs_cn[None, :] < N)
    tl.store(c_ptrs, c, mask=mask)

# config = {"BLOCK_K": 32, "BLOCK_M": 16, "BLOCK_N": 128, "GROUP_M": 8, "arch": "sm_80", "dtype": "fp16", "num_ctas": 1, "num_stages": 2, "num_warps": 8}
# arch = sm_80


// ===== COMPILED SASS (sm_80) =====

	.target	sm_80

	.elftype	@"ET_EXEC"


//--------------------- .note.nv.tkinfo           --------------------------
	.section	.note.nv.tkinfo,"",@"SHT_NOTE"
	.sectionflags	@"SHF_NOTE_NV_TKINFO"
	.tkinfo
        /*0018*/ 	.word	0x00000002
        /*0030*/ 	.string	""
        /*0030*/ 	.string	"ptxas"
        /*0030*/ 	.string	"Cuda compilation tools, release 13.0, V13.0.88"
        /*0030*/ 	.string	"Build cuda_13.0.r13.0/compiler.36424714_0"
        /*0030*/ 	.string	"-v  -suppress-debug-info  -lineinfo  -arch sm_80 "



//--------------------- .note.nv.cuinfo           --------------------------
	.section	.note.nv.cuinfo,"",@"SHT_NOTE"
	.sectionflags	@"SHF_NOTE_NV_CUINFO"
        /*0018*/ 	.short	0x0002
        /*001a*/ 	.short	0x0050
        /*001c*/ 	.short	0x0082
	.zero		2


//--------------------- .nv.info                  --------------------------
	.section	.nv.info,"",@"SHT_CUDA_INFO"
	.align	4


	//----- nvinfo : EIATTR_REGCOUNT
	.align		4
        /*0000*/ 	.byte	0x04, 0x2f
        /*0002*/ 	.short	(.L_1 - .L_0)
	.align		4
.L_0:
        /*0004*/ 	.word	index@(matmul_kernel)
        /*0008*/ 	.word	0x00000050


	//----- nvinfo : EIATTR_FRAME_SIZE
	.align		4
.L_1:
        /*000c*/ 	.byte	0x04, 0x11
        /*000e*/ 	.short	(.L_3 - .L_2)
	.align		4
.L_2:
        /*0010*/ 	.word	index@(matmul_kernel)
        /*0014*/ 	.word	0x00000000


	//----- nvinfo : EIATTR_MIN_STACK_SIZE
	.align		4
.L_3:
        /*0018*/ 	.byte	0x04, 0x12
        /*001a*/ 	.short	(.L_5 - .L_4)
	.align		4
.L_4:
        /*001c*/ 	.word	index@(matmul_kernel)
        /*0020*/ 	.word	0x00000000
.L_5:


//--------------------- .nv.info.matmul_kernel    --------------------------
	.section	.nv.info.matmul_kernel,"",@"SHT_CUDA_INFO"
	.sectionflags	@""
	.align	4


	//----- nvinfo : EIATTR_CUDA_API_VERSION
	.align		4
        /*0000*/ 	.byte	0x04, 0x37
        /*0002*/ 	.short	(.L_7 - .L_6)
.L_6:
        /*0004*/ 	.word	0x00000082


	//----- nvinfo : EIATTR_SW2861232_WAR
	.align		4
.L_7:
        /*0008*/ 	.byte	0x01, 0x35
	.zero		2


	//----- nvinfo : EIATTR_PARAM_CBANK
	.align		4
        /*000c*/ 	.byte	0x04, 0x0a
        /*000e*/ 	.short	(.L_9 - .L_8)
	.align		4
.L_8:
        /*0010*/ 	.word	index@(.nv.constant0.matmul_kernel)
        /*0014*/ 	.short	0x0160
        /*0016*/ 	.short	0x0050


	//----- nvinfo : EIATTR_CBANK_PARAM_SIZE
	.align		4
.L_9:
        /*0018*/ 	.byte	0x03, 0x19
        /*001a*/ 	.short	0x0050


	//----- nvinfo : EIATTR_KPARAM_INFO
	.align		4
        /*001c*/ 	.byte	0x04, 0x17
        /*001e*/ 	.short	(.L_11 - .L_10)
.L_10:
        /*0020*/ 	.word	0x00000000
        /*0024*/ 	.short	0x000d
        /*0026*/ 	.short	0x0048
        /*0028*/ 	.byte	0x00, 0xf4, 0x21, 0x00


	//----- nvinfo : EIATTR_KPARAM_INFO
	.align		4
.L_11:
        /*002c*/ 	.byte	0x04, 0x17
        /*002e*/ 	.short	(.L_13 - .L_12)
.L_12:
        /*0030*/ 	.word	0x00000000
        /*0034*/ 	.short	0x000c
        /*0036*/ 	.short	0x0040
        /*0038*/ 	.byte	0x00, 0xf4, 0x21, 0x00


	//----- nvinfo : EIATTR_KPARAM_INFO
	.align		4
.L_13:
        /*003c*/ 	.byte	0x04, 0x17
        /*003e*/ 	.short	(.L_15 - .L_14)
.L_14:
        /*0040*/ 	.word	0x00000000
        /*0044*/ 	.short	0x000b
        /*0046*/ 	.short	0x0038
        /*0048*/ 	.byte	0x00, 0xf0, 0x11, 0x00


	//----- nvinfo : EIATTR_KPARAM_INFO
	.align		4
.L_15:
        /*004c*/ 	.byte	0x04, 0x17
        /*004e*/ 	.short	(.L_17 - .L_16)
.L_16:
        /*0050*/ 	.word	0x00000000
        /*0054*/ 	.short	0x000a
        /*0056*/ 	.short	0x0034
        /*0058*/ 	.byte	0x00, 0xf0, 0x11, 0x00


	//----- nvinfo : EIATTR_KPARAM_INFO
	.align		4
.L_17:
        /*005c*/ 	.byte	0x04, 0x17
        /*005e*/ 	.short	(.L_19 - .L_18)
.L_18:
        /*0060*/ 	.word	0x00000000
        /*0064*/ 	.short	0x0009
        /*0066*/ 	.short	0x0030
        /*0068*/ 	.byte	0x00, 0xf0, 0x11, 0x00


	//----- nvinfo : EIATTR_KPARAM_INFO
	.align		4
.L_19:
        /*006c*/ 	.byte	0x04, 0x17
        /*006e*/ 	.short	(.L_21 - .L_20)
.L_20:
        /*0070*/ 	.word	0x00000000
        /*0074*/ 	.short	0x0008
        /*0076*/ 	.short	0x002c
        /*0078*/ 	.byte	0x00, 0xf0, 0x11, 0x00


	//----- nvinfo : EIATTR_KPARAM_INFO
	.align		4
.L_21:
        /*007c*/ 	.byte	0x04, 0x17
        /*007e*/ 	.short	(.L_23 - .L_22)
.L_22:
        /*0080*/ 	.word	0x00000000
        /*0084*/ 	.short	0x0007
        /*0086*/ 	.short	0x0028
        /*0088*/ 	.byte	0x00, 0xf0, 0x11, 0x00


	//----- nvinfo : EIATTR_KPARAM_INFO
	.align		4
.L_23:
        /*008c*/ 	.byte	0x04, 0x17
        /*008e*/ 	.short	(.L_25 - .L_24)
.L_24:
        /*0090*/ 	.word	0x00000000
        /*0094*/ 	.short	0x0006
        /*0096*/ 	.short	0x0024
        /*0098*/ 	.byte	0x00, 0xf0, 0x11, 0x00


	//----- nvinfo : EIATTR_KPARAM_INFO
	.align		4
.L_25:
        /*009c*/ 	.byte	0x04, 0x17
        /*009e*/ 	.short	(.L_27 - .L_26)
.L_26:
        /*00a0*/ 	.word	0x00000000
        /*00a4*/ 	.short	0x0005
        /*00a6*/ 	.short	0x0020
        /*00a8*/ 	.byte	0x00, 0xf0, 0x11, 0x00


	//----- nvinfo : EIATTR_KPARAM_INFO
	.align		4
.L_27:
        /*00ac*/ 	.byte	0x04, 0x17
        /*00ae*/ 	.short	(.L_29 - .L_28)
.L_28:
        /*00b0*/ 	.word	0x00000000
        /*00b4*/ 	.short	0x0004
        /*00b6*/ 	.short	0x001c
        /*00b8*/ 	.byte	0x00, 0xf0, 0x11, 0x00


	//----- nvinfo : EIATTR_KPARAM_INFO
	.align		4
.L_29:
        /*00bc*/ 	.byte	0x04, 0x17
        /*00be*/ 	.short	(.L_31 - .L_30)
.L_30:
        /*00c0*/ 	.word	0x00000000
        /*00c4*/ 	.short	0x0003
        /*00c6*/ 	.short	0x0018
        /*00c8*/ 	.byte	0x00, 0xf0, 0x11, 0x00


	//----- nvinfo : EIATTR_KPARAM_INFO
	.align		4
.L_31:
        /*00cc*/ 	.byte	0x04, 0x17
        /*00ce*/ 	.short	(.L_33 - .L_32)
.L_32:
        /*00d0*/ 	.word	0x00000000
        /*00d4*/ 	.short	0x0002
        /*00d6*/ 	.short	0x0010
        /*00d8*/ 	.byte	0x00, 0xf4, 0x21, 0x00


	//----- nvinfo : EIATTR_KPARAM_INFO
	.align		4
.L_33:
        /*00dc*/ 	.byte	0x04, 0x17
        /*00de*/ 	.short	(.L_35 - .L_34)
.L_34:
        /*00e0*/ 	.word	0x00000000
        /*00e4*/ 	.short	0x0001
        /*00e6*/ 	.short	0x0008
        /*00e8*/ 	.byte	0x00, 0xf4, 0x21, 0x00


	//----- nvinfo : EIATTR_KPARAM_INFO
	.align		4
.L_35:
        /*00ec*/ 	.byte	0x04, 0x17
        /*00ee*/ 	.short	(.L_37 - .L_36)
.L_36:
        /*00f0*/ 	.word	0x00000000
        /*00f4*/ 	.short	0x0000
        /*00f6*/ 	.short	0x0000
        /*00f8*/ 	.byte	0x00, 0xf4, 0x21, 0x00


	//----- nvinfo : EIATTR_MAXREG_COUNT
	.align		4
.L_37:
        /*00fc*/ 	.byte	0x03, 0x1b
        /*00fe*/ 	.short	0x00ff


	//----- nvinfo : EIATTR_NUM_BARRIERS
	.align		4
        /*0100*/ 	.byte	0x02, 0x4c
        /*0102*/ 	.byte	0x01
	.zero		1


	//----- nvinfo : EIATTR_MERCURY_ISA_VERSION
	.align		4
        /*0104*/ 	.byte	0x03, 0x5f
        /*0106*/ 	.short	0x0000


	//----- nvinfo : EIATTR_EXIT_INSTR_OFFSETS
	.align		4
        /*0108*/ 	.byte	0x04, 0x1c
        /*010a*/ 	.short	(.L_39 - .L_38)


	//   ....[0]....
.L_38:
        /*010c*/ 	.word	0x00002780


	//   ....[1]....
        /*0110*/ 	.word	0x000027b0


	//----- nvinfo : EIATTR_REQNTID
	.align		4
.L_39:
        /*0114*/ 	.byte	0x04, 0x10
        /*0116*/ 	.short	(.L_41 - .L_40)
.L_40:
        /*0118*/ 	.word	0x00000100
        /*011c*/ 	.word	0x00000001
        /*0120*/ 	.word	0x00000001
.L_41:


//--------------------- .nv.callgraph             --------------------------
	.section	.nv.callgraph,"",@"SHT_CUDA_CALLGRAPH"
	.align	4
	.sectionentsize	8
	.align		4
        /*0000*/ 	.word	0x00000000
	.align		4
        /*0004*/ 	.word	0xffffffff
	.align		4
        /*0008*/ 	.word	0x00000000
	.align		4
        /*000c*/ 	.word	0xfffffffe
	.align		4
        /*0010*/ 	.word	0x00000000
	.align		4
        /*0014*/ 	.word	0xfffffffd
	.align		4
        /*0018*/ 	.word	0x00000000
	.align		4
        /*001c*/ 	.word	0xfffffffc


//--------------------- .nv.rel.action            --------------------------
	.section	.nv.rel.action,"",@"SHT_CUDA_RELOCINFO"
	.align	8
	.sectionentsize	8
        /*0000*/ 	.byte	0x73, 0x00, 0x00, 0x00, 0x00, 0x00, 0x00, 0x00, 0x00, 0x00, 0x00, 0x11, 0x25, 0x00, 0x05, 0x36


//--------------------- .nv.constant0.matmul_kernel --------------------------
	.section	.nv.constant0.matmul_kernel,"a",@progbits
	.sectionflags	@""
	.align	4
.nv.constant0.matmul_kernel:
	.zero		432


//--------------------- .text.matmul_kernel       --------------------------
	.section	.text.matmul_kernel,"ax",@progbits
	.sectioninfo	@"SHI_REGISTERS=80"
	.align	128
        .global         matmul_kernel
        .type           matmul_kernel,@function
        .size           matmul_kernel,(.L_x_3 - matmul_kernel)
        .other          matmul_kernel,@"STO_CUDA_ENTRY STV_DEFAULT"
matmul_kernel:
.text.matmul_kernel:
[----:B------:R-:W-:Y:S02]  /*0000*/  IMAD.MOV.U32 R1, RZ, RZ, c[0x0][0x28] ;  /* 0x00000a00ff017624 */ /* 0x000fe400078e00ff */
[----:B------:R-:W-:Y:S01]  /*0010*/  IMAD.MOV.U32 R0, RZ, RZ, c[0x0][0x17c] ;  /* 0x00005f00ff007624 */ /* 0x000fe200078e00ff */
[----:B------:R-:W0:Y:S01]  /*0020*/  S2R R5, SR_CTAID.X ;  /* 0x0000000000057919 */ /* 0x000e220000002500 */
[----:B------:R-:W-:Y:S02]  /*0030*/  ULDC UR4, c[0x0][0x180] ;  /* 0x0000600000047ab9 */ /* 0x000fe40000000800 */
[----:B------:R-:W-:Y:S01]  /*0040*/  UIADD3 UR4, UR4, 0x1f, URZ ;  /* 0x0000001f04047890 */ /* 0x000fe2000fffe03f */
[----:B------:R-:W-:Y:S01]  /*0050*/  IADD3 R0, R0, 0x7f, RZ ;  /* 0x0000007f00007810 */ /* 0x000fe20007ffe0ff */
[----:B------:R-:W-:Y:S02]  /*0060*/  ULDC.64 UR8, c[0x0][0x118] ;  /* 0x0000460000087ab9 */ /* 0x000fe40000000a00 */
[----:B------:R-:W-:Y:S01]  /*0070*/  UISETP.GT.AND UP0, UPT, UR4, 0x1f, UPT ;  /* 0x0000001f0400788c */ /* 0x000fe2000bf04270 */
[----:B------:R-:W-:-:S04]  /*0080*/  SHF.R.S32.HI R3, RZ, 0x1f, R0 ;  /* 0x0000001fff037819 */ /* 0x000fc80000011400 */
[----:B------:R-:W-:-:S04]  /*0090*/  LEA.HI R3, R3, R0, RZ, 0x7 ;  /* 0x0000000003037211 */ /* 0x000fc800078f38ff */
[----:B------:R-:W-:-:S05]  /*00a0*/  SHF.R.S32.HI R3, RZ, 0x7, R3 ;  /* 0x00000007ff037819 */ /* 0x000fca0000011403 */
[----:B------:R-:W-:Y:S01]  /*00b0*/  IMAD.SHL.U32 R4, R3, 0x8, RZ ;  /* 0x0000000803047824 */ /* 0x000fe200078e00ff */
[----:B0-----:R-:W-:-:S04]  /*00c0*/  IABS R8, R5 ;  /* 0x0000000500087213 */ /* 0x001fc80000000000 */
[-C--:B------:R-:W-:Y:S02]  /*00d0*/  IABS R7, R4.reuse ;  /* 0x0000000400077213 */ /* 0x080fe40000000000 */
[----:B------:R-:W-:Y:S02]  /*00e0*/  IABS R10, R4 ;  /* 0x00000004000a7213 */ /* 0x000fe40000000000 */
[----:B------:R-:W0:Y:S08]  /*00f0*/  I2F.RP R0, R7 ;  /* 0x0000000700007306 */ /* 0x000e300000209400 */
[----:B0-----:R-:W0:Y:S02]  /*0100*/  MUFU.RCP R0, R0 ;  /* 0x0000000000007308 */ /* 0x001e240000001000 */
[----:B0-----:R-:W-:Y:S01]  /*0110*/  IADD3 R2, R0, 0xffffffe, RZ ;  /* 0x0ffffffe00027810 */ /* 0x001fe20007ffe0ff */
[----:B------:R-:W-:-:S05]  /*0120*/  IMAD.MOV R0, RZ, RZ, -R10 ;  /* 0x000000ffff007224 */ /* 0x000fca00078e0a0a */
[----:B------:R0:W1:Y:S02]  /*0130*/  F2I.FTZ.U32.TRUNC.NTZ R3, R2 ;  /* 0x0000000200037305 */ /* 0x000064000021f000 */
[----:B0-----:R-:W-:Y:S02]  /*0140*/  IMAD.MOV.U32 R2, RZ, RZ, RZ ;  /* 0x000000ffff027224 */ /* 0x001fe400078e00ff */
[----:B-1----:R-:W-:-:S04]  /*0150*/  IMAD.MOV R6, RZ, RZ, -R3 ;  /* 0x000000ffff067224 */ /* 0x002fc800078e0a03 */
[----:B------:R-:W-:Y:S02]  /*0160*/  IMAD R9, R6, R7, RZ ;  /* 0x0000000706097224 */ /* 0x000fe400078e02ff */
[----:B------:R-:W-:Y:S02]  /*0170*/  IMAD.MOV.U32 R6, RZ, RZ, R8 ;  /* 0x000000ffff067224 */ /* 0x000fe400078e0008 */
[----:B------:R-:W-:-:S06]  /*0180*/  IMAD.HI.U32 R3, R3, R9, R2 ;  /* 0x0000000903037227 */ /* 0x000fcc00078e0002 */
[----:B------:R-:W-:-:S04]  /*0190*/  IMAD.HI.U32 R3, R3, R6, RZ ;  /* 0x0000000603037227 */ /* 0x000fc800078e00ff */
[----:B------:R-:W-:-:S05]  /*01a0*/  IMAD R0, R3, R0, R6 ;  /* 0x0000000003007224 */ /* 0x000fca00078e0206 */
[----:B------:R-:W-:-:S13]  /*01b0*/  ISETP.GT.U32.AND P1, PT, R7, R0, PT ;  /* 0x000000000700720c */ /* 0x000fda0003f24070 */
[----:B------:R-:W-:Y:S01]  /*01c0*/  @!P1 IMAD.IADD R0, R0, 0x1, -R7 ;  /* 0x0000000100009824 */ /* 0x000fe200078e0a07 */
[----:B------:R-:W-:Y:S02]  /*01d0*/  @!P1 IADD3 R3, R3, 0x1, RZ ;  /* 0x0000000103039810 */ /* 0x000fe40007ffe0ff */
[----:B------:R-:W-:Y:S02]  /*01e0*/  ISETP.NE.AND P1, PT, R4, RZ, PT ;  /* 0x000000ff0400720c */ /* 0x000fe40003f25270 */
[----:B------:R-:W-:Y:S02]  /*01f0*/  ISETP.GE.U32.AND P0, PT, R0, R7, PT ;  /* 0x000000070000720c */ /* 0x000fe40003f06070 */
[----:B------:R-:W-:-:S04]  /*0200*/  LOP3.LUT R0, R5, R4, RZ, 0x3c, !PT ;  /* 0x0000000405007212 */ /* 0x000fc800078e3cff */
[----:B------:R-:W-:Y:S01]  /*0210*/  ISETP.GE.AND P2, PT, R0, RZ, PT ;  /* 0x000000ff0000720c */ /* 0x000fe20003f46270 */
[----:B------:R-:W-:-:S05]  /*0220*/  IMAD.MOV.U32 R0, RZ, RZ, c[0x0][0x178] ;  /* 0x00005e00ff007624 */ /* 0x000fca00078e00ff */
[----:B------:R-:W-:Y:S02]  /*0230*/  IADD3 R0, R0, 0xf, RZ ;  /* 0x0000000f00007810 */ /* 0x000fe40007ffe0ff */
[----:B------:R-:W-:-:S05]  /*0240*/  @P0 IADD3 R3, R3, 0x1, RZ ;  /* 0x0000000103030810 */ /* 0x000fca0007ffe0ff */
[----:B------:R-:W-:Y:S01]  /*0250*/  IMAD.MOV.U32 R2, RZ, RZ, R3 ;  /* 0x000000ffff027224 */ /* 0x000fe200078e0003 */
[----:B------:R-:W-:-:S03]  /*0260*/  SHF.R.S32.HI R3, RZ, 0x1f, R0 ;  /* 0x0000001fff037819 */ /* 0x000fc60000011400 */
[----:B------:R-:W-:Y:S01]  /*0270*/  @!P2 IMAD.MOV R2, RZ, RZ, -R2 ;  /* 0x000000ffff02a224 */ /* 0x000fe200078e0a02 */
[----:B------:R-:W-:Y:S02]  /*0280*/  @!P1 LOP3.LUT R2, RZ, R4, RZ, 0x33, !PT ;  /* 0x00000004ff029212 */ /* 0x000fe400078e33ff */
[----:B------:R-:W-:-:S03]  /*0290*/  LEA.HI R3, R3, R0, RZ, 0x4 ;  /* 0x0000000003037211 */ /* 0x000fc600078f20ff */
[----:B------:R-:W-:Y:S02]  /*02a0*/  IMAD.SHL.U32 R6, R2, 0x8, RZ ;  /* 0x0000000802067824 */ /* 0x000fe400078e00ff */
[----:B------:R-:W-:-:S03]  /*02b0*/  IMAD.MOV R2, RZ, RZ, -R2 ;  /* 0x000000ffff027224 */ /* 0x000fc600078e0a02 */
[----:B------:R-:W-:Y:S01]  /*02c0*/  LEA.HI.SX32 R3, R3, -R6, 0x1c ;  /* 0x8000000603037211 */ /* 0x000fe200078fe2ff */
[----:B------:R-:W-:-:S03]  /*02d0*/  IMAD R4, R4, R2, R5 ;  /* 0x0000000204047224 */ /* 0x000fc600078e0205 */
[----:B------:R-:W-:Y:S02]  /*02e0*/  IMNMX R11, R3, 0x8, PT ;  /* 0x00000008030b7817 */ /* 0x000fe40003800200 */
[----:B------:R-:W-:Y:S02]  /*02f0*/  IABS R9, R4 ;  /* 0x0000000400097213 */ /* 0x000fe40000000000 */
[----:B------:R-:W-:-:S04]  /*0300*/  IABS R7, R11 ;  /* 0x0000000b00077213 */ /* 0x000fc80000000000 */
[----:B------:R-:W0:Y:S08]  /*0310*/  I2F.RP R0, R7 ;  /* 0x0000000700007306 */ /* 0x000e300000209400 */
[----:B0-----:R-:W0:Y:S02]  /*0320*/  MUFU.RCP R0, R0 ;  /* 0x0000000000007308 */ /* 0x001e240000001000 */
[----:B0-----:R-:W-:-:S06]  /*0330*/  IADD3 R3, R0, 0xffffffe, RZ ;  /* 0x0ffffffe00037810 */ /* 0x001fcc0007ffe0ff */
[----:B------:R-:W0:Y:S02]  /*0340*/  F2I.FTZ.U32.TRUNC.NTZ R3, R3 ;  /* 0x0000000300037305 */ /* 0x000e24000021f000 */
[----:B0-----:R-:W-:-:S04]  /*0350*/  IMAD.MOV R8, RZ, RZ, -R3 ;  /* 0x000000ffff087224 */ /* 0x001fc800078e0a03 */
[----:B------:R-:W-:Y:S01]  /*0360*/  IMAD.MOV.U32 R2, RZ, RZ, R8 ;  /* 0x000000ffff027224 */ /* 0x000fe200078e0008 */
[----:B------:R-:W-:-:S03]  /*0370*/  IABS R8, R11 ;  /* 0x0000000b00087213 */ /* 0x000fc60000000000 */
[----:B------:R-:W-:Y:S02]  /*0380*/  IMAD R5, R2, R7, RZ ;  /* 0x0000000702057224 */ /* 0x000fe400078e02ff */
[----:B------:R-:W-:Y:S02]  /*0390*/  IMAD.MOV.U32 R2, RZ, RZ, RZ ;  /* 0x000000ffff027224 */ /* 0x000fe400078e00ff */
[----:B------:R-:W-:Y:S02]  /*03a0*/  IMAD.MOV R0, RZ, RZ, -R8 ;  /* 0x000000ffff007224 */ /* 0x000fe400078e0a08 */
        /* <DEDUP_REMOVED lines=9> */
[----:B------:R-:W-:Y:S02]  /*0440*/  ISETP.GE.AND P2, PT, R0, RZ, PT ;  /* 0x000000ff0000720c */ /* 0x000fe40003f46270 */
[----:B------:R-:W0:Y:S05]  /*0450*/  S2R R0, SR_TID.X ;  /* 0x0000000000007919 */ /* 0x000e2a0000002100 */
[----:B------:R-:W-:Y:S02]  /*0460*/  @P0 IADD3 R2, R2, 0x1, RZ ;  /* 0x0000000102020810 */ /* 0x000fe40007ffe0ff */
[----:B------:R-:W-:-:S03]  /*0470*/  PLOP3.LUT P0, PT, PT, PT, UP0, 0x80, 0x0 ;  /* 0x000000000000781c */ /* 0x000fc60003f0f008 */
[----:B------:R-:W-:-:S04]  /*0480*/  IMAD.MOV.U32 R7, RZ, RZ, R2 ;  /* 0x000000ffff077224 */ /* 0x000fc800078e0002 */
[----:B------:R-:W-:Y:S01]  /*0490*/  @!P2 IMAD.MOV R7, RZ, RZ, -R7 ;  /* 0x000000ffff07a224 */ /* 0x000fe200078e0a07 */
[----:B------:R-:W-:-:S05]  /*04a0*/  @!P1 LOP3.LUT R7, RZ, R11, RZ, 0x33, !PT ;  /* 0x0000000bff079212 */ /* 0x000fca00078e33ff */
[----:B------:R-:W-:Y:S01]  /*04b0*/  IMAD.MOV R2, RZ, RZ, -R7 ;  /* 0x000000ffff027224 */ /* 0x000fe200078e0a07 */
[----:B------:R-:W-:Y:S01]  /*04c0*/  @!P0 CS2R R24, SRZ ;  /* 0x0000000000188805 */ /* 0x000fe2000001ff00 */
[----:B------:R-:W-:Y:S01]  /*04d0*/  @!P0 CS2R R26, SRZ ;  /* 0x00000000001a8805 */ /* 0x000fe2000001ff00 */
[----:B------:R-:W-:Y:S01]  /*04e0*/  IMAD.SHL.U32 R7, R7, 0x80, RZ ;  /* 0x0000008007077824 */ /* 0x000fe200078e00ff */
[C---:B0-----:R-:W-:Y:S01]  /*04f0*/  LOP3.LUT R3, R0.reuse, 0xf, RZ, 0xc0, !PT ;  /* 0x0000000f00037812 */ /* 0x041fe200078ec0ff */
[----:B------:R-:W-:Y:S01]  /*0500*/  IMAD R2, R11, R2, R4 ;  /* 0x000000020b027224 */ /* 0x000fe200078e0204 */
[----:B------:R-:W-:Y:S02]  /*0510*/  SHF.R.U32.HI R5, RZ, 0x4, R0 ;  /* 0x00000004ff057819 */ /* 0x000fe40000011600 */
[----:B------:R-:W-:Y:S01]  /*0520*/  LOP3.LUT R4, R0, 0x1f, RZ, 0xc0, !PT ;  /* 0x0000001f00047812 */ /* 0x000fe200078ec0ff */
[----:B------:R-:W-:Y:S01]  /*0530*/  IMAD.IADD R2, R6, 0x1, R2 ;  /* 0x0000000106027824 */ /* 0x000fe200078e0202 */
[----:B------:R-:W-:Y:S01]  /*0540*/  SGXT.U32 R5, R5, 0x4 ;  /* 0x000000040505781a */ /* 0x000fe20000000000 */
[----:B------:R-:W-:-:S02]  /*0550*/  @!P0 IMAD.SHL.U32 R6, R0, 0x20, RZ ;  /* 0x0000002000068824 */ /* 0x000fc400078e00ff */
[----:B------:R-:W-:Y:S01]  /*0560*/  IMAD R2, R2, 0x10, R3 ;  /* 0x0000001002027824 */ /* 0x000fe200078e0203 */
[----:B------:R-:W-:Y:S02]  /*0570*/  LOP3.LUT R3, R0, 0xe0, RZ, 0xc0, !PT ;  /* 0x000000e000037812 */ /* 0x000fe400078ec0ff */
[----:B------:R-:W-:Y:S01]  /*0580*/  @!P0 LOP3.LUT R6, R6, 0x60, RZ, 0xc0, !PT ;  /* 0x0000006006068812 */ /* 0x000fe200078ec0ff */
[----:B------:R-:W-:Y:S05]  /*0590*/  @!P0 BRA `(.L_x_0) ;  /* 0x00001d2000008947 */ /* 0x000fea0003800000 */
[----:B------:R-:W-:Y:S01]  /*05a0*/  IABS R6, c[0x0][0x17c] ;  /* 0x00005f0000067a13 */ /* 0x000fe20000000000 */
[----:B------:R-:W-:Y:S01]  /*05b0*/  IMAD R63, R5, c[0x0][0x188], RZ ;  /* 0x00006200053f7a24 */ /* 0x000fe200078e02ff */
[----:B------:R-:W-:Y:S01]  /*05c0*/  LEA.HI R9, R3, R7, RZ, 0x1b ;  /* 0x0000000703097211 */ /* 0x000fe200078fd8ff */
[----:B------:R-:W-:Y:S01]  /*05d0*/  USHF.R.S32.HI UR5, URZ, 0x1f, UR4 ;  /* 0x0000001f3f057899 */ /* 0x000fe20008011404 */
[----:B------:R-:W0:Y:S01]  /*05e0*/  I2F.RP R8, R6 ;  /* 0x0000000600087306 */ /* 0x000e220000209400 */
[----:B------:R-:W-:Y:S01]  /*05f0*/  LOP3.LUT R58, R5, 0x10, RZ, 0xfc, !PT ;  /* 0x00000010053a7812 */ /* 0x000fe200078efcff */
[----:B------:R-:W-:Y:S01]  /*0600*/  IMAD.MOV.U32 R60, RZ, RZ, c[0x0][0x18c] ;  /* 0x00006300ff3c7624 */ /* 0x000fe200078e00ff */
[C---:B------:R-:W-:Y:S01]  /*0610*/  IADD3 R12, R9.reuse, 0x78, RZ ;  /* 0x00000078090c7810 */ /* 0x040fe20007ffe0ff */
[----:B------:R-:W-:Y:S01]  /*0620*/  ULEA.HI UR5, UR5, UR4, URZ, 0x5 ;  /* 0x0000000405057291 */ /* 0x000fe2000f8f283f */
[C---:B------:R-:W-:Y:S01]  /*0630*/  IADD3 R13, R9.reuse, 0x70, RZ ;  /* 0x00000070090d7810 */ /* 0x040fe20007ffe0ff */
[----:B------:R-:W-:Y:S01]  /*0640*/  IMAD R64, R58, c[0x0][0x188], RZ ;  /* 0x000062003a407a24 */ /* 0x000fe200078e02ff */
[----:B------:R-:W-:Y:S01]  /*0650*/  IABS R14, R12 ;  /* 0x0000000c000e7213 */ /* 0x000fe20000000000 */
[----:B------:R-:W-:Y:S01]  /*0660*/  ULDC UR6, c[0x0][0x188] ;  /* 0x0000620000067ab9 */ /* 0x000fe20000000800 */
[----:B------:R-:W-:Y:S01]  /*0670*/  IABS R17, R13 ;  /* 0x0000000d00117213 */ /* 0x000fe20000000000 */
[----:B------:R-:W-:Y:S01]  /*0680*/  IMAD R59, R4, c[0x0][0x18c], RZ ;  /* 0x00006300043b7a24 */ /* 0x000fe200078e02ff */
[----:B------:R-:W-:Y:S01]  /*0690*/  IADD3 R16, R9, 0x68, RZ ;  /* 0x0000006809107810 */ /* 0x000fe20007ffe0ff */
[----:B------:R-:W-:Y:S01]  /*06a0*/  IMAD.SHL.U32 R60, R60, 0x20, RZ ;  /* 0x000000203c3c7824 */ /* 0x000fe200078e00ff */
[----:B------:R-:W-:Y:S01]  /*06b0*/  ISETP.GE.AND P0, PT, R13, RZ, PT ;  /* 0x000000ff0d00720c */ /* 0x000fe20003f06270 */
[----:B------:R-:W-:Y:S01]  /*06c0*/  USHF.L.U32 UR4, UR6, 0x5, URZ ;  /* 0x0000000506047899 */ /* 0x000fe2000800063f */
[----:B------:R-:W-:Y:S01]  /*06d0*/  IABS R19, R16 ;  /* 0x0000001000137213 */ /* 0x000fe20000000000 */
[----:B0-----:R-:W0:Y:S01]  /*06e0*/  MUFU.RCP R8, R8 ;  /* 0x0000000800087308 */ /* 0x001e220000001000 */
[----:B------:R-:W-:Y:S01]  /*06f0*/  ISETP.GE.AND P3, PT, R12, RZ, PT ;  /* 0x000000ff0c00720c */ /* 0x000fe20003f66270 */
[----:B------:R-:W-:Y:S01]  /*0700*/  USHF.R.S32.HI UR5, URZ, 0x5, UR5 ;  /* 0x000000053f057899 */ /* 0x000fe20008011405 */
[----:B------:R-:W-:Y:S01]  /*0710*/  ISETP.GE.AND P6, PT, R16, RZ, PT ;  /* 0x000000ff1000720c */ /* 0x000fe20003fc6270 */
[----:B------:R-:W-:Y:S01]  /*0720*/  ULDC UR6, c[0x0][0x180] ;  /* 0x0000600000067ab9 */ /* 0x000fe20000000800 */
[----:B------:R-:W-:-:S02]  /*0730*/  IADD3 R16, R9, 0x58, RZ ;  /* 0x0000005809107810 */ /* 0x000fc40007ffe0ff */
[C---:B------:R-:W-:Y:S02]  /*0740*/  IADD3 R18, R9.reuse, 0x50, RZ ;  /* 0x0000005009127810 */ /* 0x040fe40007ffe0ff */
[----:B------:R-:W-:Y:S02]  /*0750*/  IABS R21, R16 ;  /* 0x0000001000157213 */ /* 0x000fe40000000000 */
[----:B------:R-:W-:Y:S02]  /*0760*/  IABS R23, R18 ;  /* 0x0000001200177213 */ /* 0x000fe40000000000 */
[C---:B------:R-:W-:Y:S02]  /*0770*/  IADD3 R32, R9.reuse, 0x20, RZ ;  /* 0x0000002009207810 */ /* 0x040fe40007ffe0ff */
[----:B------:R-:W-:Y:S02]  /*0780*/  IADD3 R36, R9, 0x10, RZ ;  /* 0x0000001009247810 */ /* 0x000fe40007ffe0ff */
[----:B0-----:R-:W-:-:S02]  /*0790*/  IADD3 R10, R8, 0xffffffe, RZ ;  /* 0x0ffffffe080a7810 */ /* 0x001fc40007ffe0ff */
[----:B------:R-:W-:Y:S02]  /*07a0*/  IABS R39, R9 ;  /* 0x0000000900277213 */ /* 0x000fe40000000000 */
[----:B------:R0:W1:Y:S01]  /*07b0*/  F2I.FTZ.U32.TRUNC.NTZ R11, R10 ;  /* 0x0000000a000b7305 */ /* 0x000062000021f000 */
[----:B------:R-:W-:Y:S02]  /*07c0*/  IABS R37, R36 ;  /* 0x0000002400257213 */ /* 0x000fe40000000000 */
[----:B------:R-:W-:-:S04]  /*07d0*/  IADD3 R34, R9, 0x18, RZ ;  /* 0x0000001809227810 */ /* 0x000fc80007ffe0ff */
[----:B------:R-:W-:Y:S01]  /*07e0*/  IABS R35, R34 ;  /* 0x0000002200237213 */ /* 0x000fe20000000000 */
[----:B0-----:R-:W-:Y:S02]  /*07f0*/  IMAD.MOV.U32 R10, RZ, RZ, RZ ;  /* 0x000000ffff0a7224 */ /* 0x001fe400078e00ff */
[----:B-1----:R-:W-:-:S04]  /*0800*/  IMAD.MOV R15, RZ, RZ, -R11 ;  /* 0x000000ffff0f7224 */ /* 0x002fc800078e0a0b */
[----:B------:R-:W-:-:S04]  /*0810*/  IMAD R15, R15, R6, RZ ;  /* 0x000000060f0f7224 */ /* 0x000fc800078e02ff */
[----:B------:R-:W-:-:S04]  /*0820*/  IMAD.HI.U32 R8, R11, R15, R10 ;  /* 0x0000000f0b087227 */ /* 0x000fc800078e000a */
[----:B------:R-:W-:Y:S02]  /*0830*/  IMAD.MOV.U32 R15, RZ, RZ, R14 ;  /* 0x000000ffff0f7224 */ /* 0x000fe400078e000e */
[----:B------:R-:W-:-:S04]  /*0840*/  IMAD.HI.U32 R11, R8, R17, RZ ;  /* 0x00000011080b7227 */ /* 0x000fc800078e00ff */
[----:B------:R-:W-:-:S04]  /*0850*/  IMAD.HI.U32 R10, R8, R15, RZ ;  /* 0x0000000f080a7227 */ /* 0x000fc800078e00ff */
[----:B------:R-:W-:Y:S02]  /*0860*/  IMAD.MOV R10, RZ, RZ, -R10 ;  /* 0x000000ffff0a7224 */ /* 0x000fe400078e0a0a */
[----:B------:R-:W-:Y:S02]  /*0870*/  IMAD.MOV R11, RZ, RZ, -R11 ;  /* 0x000000ffff0b7224 */ /* 0x000fe400078e0a0b */
[C---:B------:R-:W-:Y:S01]  /*0880*/  IMAD R10, R6.reuse, R10, R15 ;  /* 0x0000000a060a7224 */ /* 0x040fe200078e020f */
[----:B------:R-:W-:Y:S01]  /*0890*/  IABS R15, c[0x0][0x178] ;  /* 0x00005e00000f7a13 */ /* 0x000fe20000000000 */
[----:B------:R-:W-:Y:S01]  /*08a0*/  IMAD R13, R6, R11, R17 ;  /* 0x0000000b060d7224 */ /* 0x000fe200078e0211 */
[----:B------:R-:W-:Y:S01]  /*08b0*/  IADD3 R17, R9, 0x48, RZ ;  /* 0x0000004809117810 */ /* 0x000fe20007ffe0ff */
[----:B------:R-:W-:Y:S01]  /*08c0*/  IMAD.HI.U32 R14, R8, R19, RZ ;  /* 0x00000013080e7227 */ /* 0x000fe200078e00ff */
[C---:B------:R-:W-:Y:S02]  /*08d0*/  ISETP.GT.U32.AND P1, PT, R6.reuse, R10, PT ;  /* 0x0000000a0600720c */ /* 0x040fe40003f24070 */
[----:B------:R-:W-:Y:S01]  /*08e0*/  ISETP.GT.U32.AND P5, PT, R6, R13, PT ;  /* 0x0000000d0600720c */ /* 0x000fe20003fa4070 */
[----:B------:R-:W-:Y:S01]  /*08f0*/  IMAD.MOV R14, RZ, RZ, -R14 ;  /* 0x000000ffff0e7224 */ /* 0x000fe200078e0a0e */
[----:B------:R-:W-:Y:S01]  /*0900*/  IABS R25, R17 ;  /* 0x0000001100197213 */ /* 0x000fe20000000000 */
[----:B------:R-:W-:-:S02]  /*0910*/  IMAD.MOV.U32 R11, RZ, RZ, R15 ;  /* 0x000000ffff0b7224 */ /* 0x000fc400078e000f */
[----:B------:R-:W-:Y:S01]  /*0920*/  IMAD R12, R6, R14, R19 ;  /* 0x0000000e060c7224 */ /* 0x000fe200078e0213 */
[----:B------:R-:W-:Y:S01]  /*0930*/  IADD3 R14, R9, 0x60, RZ ;  /* 0x00000060090e7810 */ /* 0x000fe20007ffe0ff */
[----:B------:R-:W0:Y:S03]  /*0940*/  I2F.RP R19, R11 ;  /* 0x0000000b00137306 */ /* 0x000e260000209400 */
[----:B------:R-:W-:Y:S01]  /*0950*/  IABS R15, R14 ;  /* 0x0000000e000f7213 */ /* 0x000fe20000000000 */
[--C-:B------:R-:W-:Y:S01]  /*0960*/  @!P1 IMAD.IADD R10, R10, 0x1, -R6.reuse ;  /* 0x000000010a0a9824 */ /* 0x100fe200078e0a06 */
[----:B------:R-:W-:Y:S01]  /*0970*/  ISETP.GE.AND P4, PT, R14, RZ, PT ;  /* 0x000000ff0e00720c */ /* 0x000fe20003f86270 */
[----:B------:R-:W-:Y:S01]  /*0980*/  @!P5 IMAD.IADD R13, R13, 0x1, -R6 ;  /* 0x000000010d0dd824 */ /* 0x000fe200078e0a06 */
[----:B------:R-:W-:Y:S01]  /*0990*/  ISETP.GT.U32.AND P1, PT, R6, R12, PT ;  /* 0x0000000c0600720c */ /* 0x000fe20003f24070 */
[----:B------:R-:W-:Y:S01]  /*09a0*/  IMAD.HI.U32 R14, R8, R15, RZ ;  /* 0x0000000f080e7227 */ /* 0x000fe200078e00ff */
[----:B------:R-:W-:-:S02]  /*09b0*/  ISETP.GT.U32.AND P2, PT, R6, R10, PT ;  /* 0x0000000a0600720c */ /* 0x000fc40003f44070 */
[----:B------:R-:W-:Y:S01]  /*09c0*/  ISETP.GE.AND P5, PT, R16, RZ, PT ;  /* 0x000000ff1000720c */ /* 0x000fe20003fa6270 */
[----:B------:R-:W-:Y:S02]  /*09d0*/  IMAD.MOV R16, RZ, RZ, -R14 ;  /* 0x000000ffff107224 */ /* 0x000fe400078e0a0e */
[----:B------:R-:W-:Y:S01]  /*09e0*/  IMAD.HI.U32 R14, R8, R21, RZ ;  /* 0x00000015080e7227 */ /* 0x000fe200078e00ff */
[----:B0-----:R-:W0:Y:S03]  /*09f0*/  MUFU.RCP R19, R19 ;  /* 0x0000001300137308 */ /* 0x001e260000001000 */
[----:B------:R-:W-:Y:S02]  /*0a00*/  IMAD R15, R6, R16, R15 ;  /* 0x00000010060f7224 */ /* 0x000fe400078e020f */
[--C-:B------:R-:W-:Y:S02]  /*0a10*/  @!P1 IMAD.IADD R12, R12, 0x1, -R6.reuse ;  /* 0x000000010c0c9824 */ /* 0x100fe400078e0a06 */
[----:B------:R-:W-:Y:S01]  /*0a20*/  @!P2 IMAD.IADD R10, R10, 0x1, -R6 ;  /* 0x000000010a0aa824 */ /* 0x000fe200078e0a06 */
[C---:B------:R-:W-:Y:S01]  /*0a30*/  ISETP.GT.U32.AND P2, PT, R6.reuse, R13, PT ;  /* 0x0000000d0600720c */ /* 0x040fe20003f44070 */
[----:B------:R-:W-:Y:S01]  /*0a40*/  IMAD.MOV R14, RZ, RZ, -R14 ;  /* 0x000000ffff0e7224 */ /* 0x000fe200078e0a0e */
[----:B------:R-:W-:Y:S01]  /*0a50*/  ISETP.GT.U32.AND P1, PT, R6, R12, PT ;  /* 0x0000000c0600720c */ /* 0x000fe20003f24070 */
[----:B------:R-:W-:-:S04]  /*0a60*/  IMAD.HI.U32 R16, R8, R23, RZ ;  /* 0x0000001708107227 */ /* 0x000fc800078e00ff */
[----:B------:R-:W-:Y:S01]  /*0a70*/  IMAD.MOV R16, RZ, RZ, -R16 ;  /* 0x000000ffff107224 */ /* 0x000fe200078e0a10 */
[----:B0-----:R-:W-:Y:S01]  /*0a80*/  IADD3 R22, R19, 0xffffffe, RZ ;  /* 0x0ffffffe13167810 */ /* 0x001fe20007ffe0ff */
[----:B------:R-:W-:Y:S01]  /*0a90*/  IMAD R19, R6, R14, R21 ;  /* 0x0000000e06137224 */ /* 0x000fe200078e0215 */
[----:B------:R-:W-:Y:S01]  /*0aa0*/  IADD3 R14, R9, 0x28, RZ ;  /* 0x00000028090e7810 */ /* 0x000fe20007ffe0ff */
[----:B------:R-:W-:Y:S01]  /*0ab0*/  @!P3 IMAD.MOV R10, RZ, RZ, -R10 ;  /* 0x000000ffff0ab224 */ /* 0x000fe200078e0a0a */
[----:B------:R-:W-:Y:S01]  /*0ac0*/  ISETP.GE.AND P3, PT, R18, RZ, PT ;  /* 0x000000ff1200720c */ /* 0x000fe20003f66270 */
[--C-:B------:R-:W-:Y:S01]  /*0ad0*/  @!P2 IMAD.IADD R13, R13, 0x1, -R6.reuse ;  /* 0x000000010d0da824 */ /* 0x100fe200078e0a06 */
[----:B------:R-:W-:Y:S01]  /*0ae0*/  ISETP.GT.U32.AND P2, PT, R6, R15, PT ;  /* 0x0000000f0600720c */ /* 0x000fe20003f44070 */
[----:B------:R-:W-:Y:S01]  /*0af0*/  @!P1 IMAD.IADD R12, R12, 0x1, -R6 ;  /* 0x000000010c0c9824 */ /* 0x000fe200078e0a06 */
[----:B------:R-:W-:Y:S01]  /*0b00*/  ISETP.GE.AND P1, PT, R17, RZ, PT ;  /* 0x000000ff1100720c */ /* 0x000fe20003f26270 */
[----:B------:R-:W-:Y:S01]  /*0b10*/  IMAD.HI.U32 R18, R8, R25, RZ ;  /* 0x0000001908127227 */ /* 0x000fe200078e00ff */
[----:B------:R-:W-:-:S03]  /*0b20*/  IADD3 R17, R9, 0x40, RZ ;  /* 0x0000004009117810 */ /* 0x000fc60007ffe0ff */
[----:B------:R-:W-:Y:S01]  /*0b30*/  @!P6 IMAD.MOV R12, RZ, RZ, -R12 ;  /* 0x000000ffff0ce224 */ /* 0x000fe200078e0a0c */
[C---:B------:R-:W-:Y:S01]  /*0b40*/  ISETP.GT.U32.AND P6, PT, R6.reuse, R19, PT ;  /* 0x000000130600720c */ /* 0x040fe20003fc4070 */
[C---:B------:R-:W-:Y:S01]  /*0b50*/  IMAD R21, R6.reuse, R16, R23 ;  /* 0x0000001006157224 */ /* 0x040fe200078e0217 */
[----:B------:R-:W-:Y:S01]  /*0b60*/  IABS R29, R17 ;  /* 0x00000011001d7213 */ /* 0x000fe20000000000 */
[----:B------:R-:W-:Y:S01]  /*0b70*/  IMAD.MOV R18, RZ, RZ, -R18 ;  /* 0x000000ffff127224 */ /* 0x000fe200078e0a12 */
[----:B------:R0:W1:Y:S01]  /*0b80*/  F2I.FTZ.U32.TRUNC.NTZ R23, R22 ;  /* 0x0000001600177305 */ /* 0x000062000021f000 */
[----:B------:R-:W-:Y:S01]  /*0b90*/  @!P2 IMAD.IADD R15, R15, 0x1, -R6 ;  /* 0x000000010f0fa824 */ /* 0x000fe200078e0a06 */
[C---:B------:R-:W-:Y:S01]  /*0ba0*/  IADD3 R16, R9.reuse, 0x30, RZ ;  /* 0x0000003009107810 */ /* 0x040fe20007ffe0ff */
[C---:B------:R-:W-:Y:S01]  /*0bb0*/  IMAD R20, R6.reuse, R18, R25 ;  /* 0x0000001206147224 */ /* 0x040fe200078e0219 */
[----:B------:R-:W-:Y:S01]  /*0bc0*/  IADD3 R18, R9, 0x38, RZ ;  /* 0x0000003809127810 */ /* 0x000fe20007ffe0ff */
[----:B------:R-:W-:Y:S01]  /*0bd0*/  @!P0 IMAD.MOV R13, RZ, RZ, -R13 ;  /* 0x000000ffff0d8224 */ /* 0x000fe200078e0a0d */
[----:B------:R-:W-:-:S02]  /*0be0*/  ISETP.GT.U32.AND P2, PT, R6, R15, PT ;  /* 0x0000000f0600720c */ /* 0x000fc40003f44070 */
[----:B------:R-:W-:Y:S01]  /*0bf0*/  ISETP.GE.AND P0, PT, R17, RZ, PT ;  /* 0x000000ff1100720c */ /* 0x000fe20003f06270 */
[--C-:B------:R-:W-:Y:S01]  /*0c00*/  @!P6 IMAD.IADD R19, R19, 0x1, -R6.reuse ;  /* 0x000000011313e824 */ /* 0x100fe200078e0a06 */
[----:B------:R-:W-:Y:S01]  /*0c10*/  ISETP.GT.U32.AND P6, PT, R6, R20, PT ;  /* 0x000000140600720c */ /* 0x000fe20003fc4070 */
[----:B------:R-:W-:Y:S01]  /*0c20*/  IMAD.HI.U32 R17, R8, R29, RZ ;  /* 0x0000001d08117227 */ /* 0x000fe200078e00ff */
[----:B------:R-:W-:Y:S02]  /*0c30*/  IABS R31, R18 ;  /* 0x00000012001f7213 */ /* 0x000fe40000000000 */
[----:B------:R-:W-:Y:S01]  /*0c40*/  IABS R33, R16 ;  /* 0x0000001000217213 */ /* 0x000fe20000000000 */
[----:B0-----:R-:W-:Y:S01]  /*0c50*/  IMAD.MOV.U32 R22, RZ, RZ, RZ ;  /* 0x000000ffff167224 */ /* 0x001fe200078e00ff */
[----:B------:R-:W-:Y:S01]  /*0c60*/  IABS R25, R14 ;  /* 0x0000000e00197213 */ /* 0x000fe20000000000 */
[----:B-1----:R-:W-:Y:S02]  /*0c70*/  IMAD.MOV R24, RZ, RZ, -R23 ;  /* 0x000000ffff187224 */ /* 0x002fe400078e0a17 */
[----:B------:R-:W-:Y:S01]  /*0c80*/  @!P2 IMAD.IADD R15, R15, 0x1, -R6 ;  /* 0x000000010f0fa824 */ /* 0x000fe200078e0a06 */
[----:B------:R-:W-:Y:S01]  /*0c90*/  ISETP.GT.U32.AND P2, PT, R6, R21, PT ;  /* 0x000000150600720c */ /* 0x000fe20003f44070 */
[----:B------:R-:W-:-:S02]  /*0ca0*/  IMAD R27, R24, R11, RZ ;  /* 0x0000000b181b7224 */ /* 0x000fc400078e02ff */
[----:B------:R-:W-:Y:S02]  /*0cb0*/  @!P4 IMAD.MOV R15, RZ, RZ, -R15 ;  /* 0x000000ffff0fc224 */ /* 0x000fe400078e0a0f */
[----:B------:R-:W-:Y:S02]  /*0cc0*/  @!P6 IMAD.IADD R20, R20, 0x1, -R6 ;  /* 0x000000011414e824 */ /* 0x000fe400078e0a06 */
[----:B------:R-:W-:Y:S02]  /*0cd0*/  IMAD.MOV R24, RZ, RZ, -R17 ;  /* 0x000000ffff187224 */ /* 0x000fe400078e0a11 */
[----:B------:R-:W-:Y:S01]  /*0ce0*/  IMAD.HI.U32 R26, R23, R27, R22 ;  /* 0x0000001b171a7227 */ /* 0x000fe200078e0016 */
[C---:B------:R-:W-:Y:S02]  /*0cf0*/  ISETP.GT.U32.AND P6, PT, R6.reuse, R20, PT ;  /* 0x000000140600720c */ /* 0x040fe40003fc4070 */
[----:B------:R-:W-:Y:S01]  /*0d00*/  IABS R27, R32 ;  /* 0x00000020001b7213 */ /* 0x000fe20000000000 */
[----:B------:R-:W-:Y:S01]  /*0d10*/  @!P2 IMAD.IADD R21, R21, 0x1, -R6 ;  /* 0x000000011515a824 */ /* 0x000fe200078e0a06 */
[----:B------:R-:W-:Y:S01]  /*0d20*/  ISETP.GT.U32.AND P2, PT, R6, R19, PT ;  /* 0x000000130600720c */ /* 0x000fe20003f44070 */
[----:B------:R-:W-:-:S03]  /*0d30*/  IMAD.HI.U32 R22, R8, R31, RZ ;  /* 0x0000001f08167227 */ /* 0x000fc600078e00ff */
[C---:B------:R-:W-:Y:S01]  /*0d40*/  ISETP.GT.U32.AND P4, PT, R6.reuse, R21, PT ;  /* 0x000000150600720c */ /* 0x040fe20003f84070 */
[----:B------:R-:W-:Y:S01]  /*0d50*/  IMAD R29, R6, R24, R29 ;  /* 0x00000018061d7224 */ /* 0x000fe200078e021d */
[----:B------:R-:W-:Y:S01]  /*0d60*/  IADD3 R24, R9, 0x8, RZ ;  /* 0x0000000809187810 */ /* 0x000fe20007ffe0ff */
[----:B------:R-:W-:Y:S02]  /*0d70*/  IMAD.MOV R22, RZ, RZ, -R22 ;  /* 0x000000ffff167224 */ /* 0x000fe400078e0a16 */
[----:B------:R-:W-:-:S04]  /*0d80*/  IMAD.HI.U32 R17, R8, R33, RZ ;  /* 0x0000002108117227 */ /* 0x000fc800078e00ff */
[C---:B------:R-:W-:Y:S02]  /*0d90*/  IMAD R31, R6.reuse, R22, R31 ;  /* 0x00000016061f7224 */ /* 0x040fe400078e021f */
[----:B------:R-:W-:Y:S02]  /*0da0*/  IMAD.MOV R17, RZ, RZ, -R17 ;  /* 0x000000ffff117224 */ /* 0x000fe400078e0a11 */
[--C-:B------:R-:W-:Y:S01]  /*0db0*/  @!P4 IMAD.IADD R21, R21, 0x1, -R6.reuse ;  /* 0x000000011515c824 */ /* 0x100fe200078e0a06 */
[----:B------:R-:W-:Y:S01]  /*0dc0*/  ISETP.GT.U32.AND P4, PT, R6, R29, PT ;  /* 0x0000001d0600720c */ /* 0x000fe20003f84070 */
[----:B------:R-:W-:Y:S01]  /*0dd0*/  @!P6 IMAD.IADD R20, R20, 0x1, -R6 ;  /* 0x000000011414e824 */ /* 0x000fe200078e0a06 */
[----:B------:R-:W-:Y:S01]  /*0de0*/  ISETP.GT.U32.AND P6, PT, R6, R31, PT ;  /* 0x0000001f0600720c */ /* 0x000fe20003fc4070 */
[----:B------:R-:W-:-:S04]  /*0df0*/  IMAD.HI.U32 R23, R8, R25, RZ ;  /* 0x0000001908177227 */ /* 0x000fc800078e00ff */
[C---:B------:R-:W-:Y:S02]  /*0e00*/  IMAD R33, R6.reuse, R17, R33 ;  /* 0x0000001106217224 */ /* 0x040fe400078e0221 */
[----:B------:R-:W-:Y:S02]  /*0e10*/  IMAD.MOV R23, RZ, RZ, -R23 ;  /* 0x000000ffff177224 */ /* 0x000fe400078e0a17 */
[--C-:B------:R-:W-:Y:S01]  /*0e20*/  @!P2 IMAD.IADD R19, R19, 0x1, -R6.reuse ;  /* 0x000000011313a824 */ /* 0x100fe200078e0a06 */
[----:B------:R-:W-:Y:S01]  /*0e30*/  ISETP.GE.AND P2, PT, R9, RZ, PT ;  /* 0x000000ff0900720c */ /* 0x000fe20003f46270 */
[--C-:B------:R-:W-:Y:S01]  /*0e40*/  @!P4 IMAD.IADD R29, R29, 0x1, -R6.reuse ;  /* 0x000000011d1dc824 */ /* 0x100fe200078e0a06 */
[C---:B------:R-:W-:Y:S01]  /*0e50*/  ISETP.GT.U32.AND P4, PT, R6.reuse, R33, PT ;  /* 0x000000210600720c */ /* 0x040fe20003f84070 */
[----:B------:R-:W-:Y:S02]  /*0e60*/  IMAD R17, R6, R23, R25 ;  /* 0x0000001706117224 */ /* 0x000fe400078e0219 */
[----:B------:R-:W-:-:S02]  /*0e70*/  @!P6 IMAD.IADD R31, R31, 0x1, -R6 ;  /* 0x000000011f1fe824 */ /* 0x000fc400078e0a06 */
[----:B------:R-:W-:Y:S01]  /*0e80*/  @!P5 IMAD.MOV R19, RZ, RZ, -R19 ;  /* 0x000000ffff13d224 */ /* 0x000fe200078e0a13 */
[----:B------:R-:W-:Y:S01]  /*0e90*/  ISETP.GT.U32.AND P6, PT, R6, R17, PT ;  /* 0x000000110600720c */ /* 0x000fe20003fc4070 */
[----:B------:R-:W-:Y:S01]  /*0ea0*/  IMAD.HI.U32 R9, R8, R27, RZ ;  /* 0x0000001b08097227 */ /* 0x000fe200078e00ff */
[----:B------:R-:W-:-:S03]  /*0eb0*/  ISETP.GT.U32.AND P5, PT, R6, R31, PT ;  /* 0x0000001f0600720c */ /* 0x000fc60003fa4070 */
[----:B------:R-:W-:-:S04]  /*0ec0*/  IMAD.HI.U32 R25, R8, R39, RZ ;  /* 0x0000002708197227 */ /* 0x000fc800078e00ff */
[----:B------:R-:W-:Y:S01]  /*0ed0*/  @!P4 IMAD.IADD R33, R33, 0x1, -R6 ;  /* 0x000000012121c824 */ /* 0x000fe200078e0a06 */
[----:B------:R-:W-:Y:S01]  /*0ee0*/  ISETP.GT.U32.AND P4, PT, R6, R29, PT ;  /* 0x0000001d0600720c */ /* 0x000fe20003f84070 */
[----:B------:R-:W-:-:S04]  /*0ef0*/  IMAD.HI.U32 R23, R8, R37, RZ ;  /* 0x0000002508177227 */ /* 0x000fc800078e00ff */
[----:B------:R-:W-:Y:S01]  /*0f00*/  @!P3 IMAD.MOV R21, RZ, RZ, -R21 ;  /* 0x000000ffff15b224 */ /* 0x000fe200078e0a15 */
[----:B------:R-:W-:Y:S01]  /*0f10*/  ISETP.GT.U32.AND P3, PT, R6, R33, PT ;  /* 0x000000210600720c */ /* 0x000fe20003f64070 */
[----:B------:R-:W-:Y:S02]  /*0f20*/  IMAD.MOV R9, RZ, RZ, -R9 ;  /* 0x000000ffff097224 */ /* 0x000fe400078e0a09 */
[----:B------:R-:W-:Y:S02]  /*0f30*/  IMAD.MOV R30, RZ, RZ, -R25 ;  /* 0x000000ffff1e7224 */ /* 0x000fe400078e0a19 */
[----:B------:R-:W-:Y:S02]  /*0f40*/  IMAD.MOV R28, RZ, RZ, -R23 ;  /* 0x000000ffff1c7224 */ /* 0x000fe400078e0a17 */
[----:B------:R-:W-:Y:S02]  /*0f50*/  @!P6 IMAD.IADD R17, R17, 0x1, -R6 ;  /* 0x000000011111e824 */ /* 0x000fe400078e0a06 */
[----:B------:R-:W-:-:S03]  /*0f60*/  IMAD.HI.U32 R22, R8, R35, RZ ;  /* 0x0000002308167227 */ /* 0x000fc600078e00ff */
[C---:B------:R-:W-:Y:S01]  /*0f70*/  ISETP.GT.U32.AND P6, PT, R6.reuse, R17, PT ;  /* 0x000000110600720c */ /* 0x040fe20003fc4070 */
[C---:B------:R-:W-:Y:S01]  /*0f80*/  IMAD R23, R6.reuse, R9, R27 ;  /* 0x0000000906177224 */ /* 0x040fe200078e021b */
[----:B------:R-:W-:Y:S01]  /*0f90*/  IABS R9, R24 ;  /* 0x0000001800097213 */ /* 0x000fe20000000000 */
[C---:B------:R-:W-:Y:S02]  /*0fa0*/  IMAD R39, R6.reuse, R30, R39 ;  /* 0x0000001e06277224 */ /* 0x040fe400078e0227 */
[----:B------:R-:W-:Y:S02]  /*0fb0*/  IMAD.MOV R22, RZ, RZ, -R22 ;  /* 0x000000ffff167224 */ /* 0x000fe400078e0a16 */
[C---:B------:R-:W-:Y:S02]  /*0fc0*/  IMAD R25, R6.reuse, R28, R37 ;  /* 0x0000001c06197224 */ /* 0x040fe400078e0225 */
[----:B------:R-:W-:Y:S01]  /*0fd0*/  @!P5 IMAD.IADD R31, R31, 0x1, -R6 ;  /* 0x000000011f1fd824 */ /* 0x000fe200078e0a06 */
[C---:B------:R-:W-:Y:S01]  /*0fe0*/  ISETP.GT.U32.AND P5, PT, R6.reuse, R39, PT ;  /* 0x000000270600720c */ /* 0x040fe20003fa4070 */
[----:B------:R-:W-:Y:S01]  /*0ff0*/  IMAD.MOV.U32 R37, RZ, RZ, R9 ;  /* 0x000000ffff257224 */ /* 0x000fe200078e0009 */
[----:B------:R-:W-:Y:S01]  /*1000*/  IABS R9, R2 ;  /* 0x0000000200097213 */ /* 0x000fe20000000000 */
[C---:B------:R-:W-:Y:S01]  /*1010*/  IMAD R27, R6.reuse, R22, R35 ;  /* 0x00000016061b7224 */ /* 0x040fe200078e0223 */
[----:B------:R-:W-:Y:S01]  /*1020*/  SHF.R.U32.HI R35, RZ, 0x2, R0 ;  /* 0x00000002ff237819 */ /* 0x000fe20000011600 */
[----:B------:R-:W-:Y:S01]  /*1030*/  @!P1 IMAD.MOV R20, RZ, RZ, -R20 ;  /* 0x000000ffff149224 */ /* 0x000fe200078e0a14 */
[C---:B------:R-:W-:Y:S01]  /*1040*/  ISETP.GT.U32.AND P1, PT, R6.reuse, R23, PT ;  /* 0x000000170600720c */ /* 0x040fe20003f24070 */
[----:B------:R-:W-:Y:S01]  /*1050*/  @!P3 IMAD.IADD R33, R33, 0x1, -R6 ;  /* 0x000000012121b824 */ /* 0x000fe200078e0a06 */
[----:B------:R-:W-:Y:S01]  /*1060*/  ISETP.GT.U32.AND P3, PT, R6, R25, PT ;  /* 0x000000190600720c */ /* 0x000fe20003f64070 */
[----:B------:R-:W-:-:S04]  /*1070*/  IMAD.HI.U32 R8, R8, R37, RZ ;  /* 0x0000002508087227 */ /* 0x000fc800078e00ff */
[----:B------:R-:W-:Y:S01]  /*1080*/  @!P4 IMAD.IADD R29, R29, 0x1, -R6 ;  /* 0x000000011d1dc824 */ /* 0x000fe200078e0a06 */
[----:B------:R-:W-:Y:S01]  /*1090*/  ISETP.GT.U32.AND P4, PT, R6, R27, PT ;  /* 0x0000001b0600720c */ /* 0x000fe20003f84070 */
[----:B------:R-:W-:Y:S02]  /*10a0*/  IMAD.MOV R8, RZ, RZ, -R8 ;  /* 0x000000ffff087224 */ /* 0x000fe400078e0a08 */
[--C-:B------:R-:W-:Y:S01]  /*10b0*/  @!P6 IMAD.IADD R17, R17, 0x1, -R6.reuse ;  /* 0x000000011111e824 */ /* 0x100fe200078e0a06 */
[----:B------:R-:W-:Y:S01]  /*10c0*/  ISETP.GE.AND P6, PT, R18, RZ, PT ;  /* 0x000000ff1200720c */ /* 0x000fe20003fc6270 */
[C---:B------:R-:W-:Y:S02]  /*10d0*/  IMAD R37, R6.reuse, R8, R37 ;  /* 0x0000000806257224 */ /* 0x040fe400078e0225 */
[--C-:B------:R-:W-:Y:S02]  /*10e0*/  @!P5 IMAD.IADD R39, R39, 0x1, -R6.reuse ;  /* 0x000000012727d824 */ /* 0x100fe400078e0a06 */
[--C-:B------:R-:W-:Y:S01]  /*10f0*/  @!P1 IMAD.IADD R23, R23, 0x1, -R6.reuse ;  /* 0x0000000117179824 */ /* 0x100fe200078e0a06 */
[C---:B------:R-:W-:Y:S01]  /*1100*/  ISETP.GT.U32.AND P1, PT, R6.reuse, R37, PT ;  /* 0x000000250600720c */ /* 0x040fe20003f24070 */
[----:B------:R-:W-:Y:S01]  /*1110*/  @!P3 IMAD.IADD R25, R25, 0x1, -R6 ;  /* 0x000000011919b824 */ /* 0x000fe200078e0a06 */
[----:B------:R-:W-:Y:S01]  /*1120*/  ISETP.GT.U32.AND P3, PT, R6, R39, PT ;  /* 0x000000270600720c */ /* 0x000fe20003f64070 */
[----:B------:R-:W-:Y:S01]  /*1130*/  IMAD.HI.U32 R26, R26, R9, RZ ;  /* 0x000000091a1a7227 */ /* 0x000fe200078e00ff */
[----:B------:R-:W-:-:S03]  /*1140*/  ISETP.GT.U32.AND P5, PT, R6, R23, PT ;  /* 0x000000170600720c */ /* 0x000fc60003fa4070 */
[----:B------:R-:W-:Y:S01]  /*1150*/  @!P4 IMAD.IADD R27, R27, 0x1, -R6 ;  /* 0x000000011b1bc824 */ /* 0x000fe200078e0a06 */
[----:B------:R-:W-:Y:S01]  /*1160*/  ISETP.GE.AND P4, PT, R16, RZ, PT ;  /* 0x000000ff1000720c */ /* 0x000fe20003f86270 */
[----:B------:R-:W-:Y:S01]  /*1170*/  IMAD.MOV R26, RZ, RZ, -R26 ;  /* 0x000000ffff1a7224 */ /* 0x000fe200078e0a1a */
[----:B------:R-:W-:Y:S01]  /*1180*/  SHF.R.S32.HI R16, RZ, 0x6, R0 ;  /* 0x00000006ff107819 */ /* 0x000fe20000011400 */
[----:B------:R-:W-:Y:S01]  /*1190*/  @!P6 IMAD.MOV R31, RZ, RZ, -R31 ;  /* 0x000000ffff1fe224 */ /* 0x000fe200078e0a1f */
[----:B------:R-:W-:Y:S01]  /*11a0*/  ISETP.GE.AND P6, PT, R14, RZ, PT ;  /* 0x000000ff0e00720c */ /* 0x000fe20003fc6270 */
[----:B------:R-:W-:Y:S01]  /*11b0*/  IMAD R14, R11, R26, R9 ;  /* 0x0000001a0b0e7224 */ /* 0x000fe200078e0209 */
[----:B------:R-:W-:Y:S01]  /*11c0*/  SGXT R16, R16, 0x1 ;  /* 0x000000011010781a */ /* 0x000fe20000000200 */
[--C-:B------:R-:W-:Y:S01]  /*11d0*/  @!P1 IMAD.IADD R37, R37, 0x1, -R6.reuse ;  /* 0x0000000125259824 */ /* 0x100fe200078e0a06 */
[C---:B------:R-:W-:Y:S01]  /*11e0*/  ISETP.GT.U32.AND P1, PT, R6.reuse, R25, PT ;  /* 0x000000190600720c */ /* 0x040fe20003f24070 */
[--C-:B------:R-:W-:Y:S01]  /*11f0*/  @!P3 IMAD.IADD R39, R39, 0x1, -R6.reuse ;  /* 0x000000012727b824 */ /* 0x100fe200078e0a06 */
[----:B------:R-:W-:Y:S01]  /*1200*/  ISETP.GT.U32.AND P3, PT, R11, R14, PT ;  /* 0x0000000e0b00720c */ /* 0x000fe20003f64070 */
[----:B------:R-:W-:Y:S01]  /*1210*/  @!P0 IMAD.MOV R29, RZ, RZ, -R29 ;  /* 0x000000ffff1d8224 */ /* 0x000fe200078e0a1d */
[C---:B------:R-:W-:Y:S01]  /*1220*/  ISETP.GT.U32.AND P0, PT, R6.reuse, R27, PT ;  /* 0x0000001b0600720c */ /* 0x040fe20003f04070 */
[----:B------:R-:W-:Y:S01]  /*1230*/  @!P4 IMAD.MOV R33, RZ, RZ, -R33 ;  /* 0x000000ffff21c224 */ /* 0x000fe200078e0a21 */
[----:B------:R-:W-:Y:S01]  /*1240*/  ISETP.GT.U32.AND P4, PT, R6, R37, PT ;  /* 0x000000250600720c */ /* 0x000fe20003f84070 */
[----:B------:R-:W-:Y:S01]  /*1250*/  IMAD.SHL.U32 R9, R0, 0x2, RZ ;  /* 0x0000000200097824 */ /* 0x000fe200078e00ff */
[----:B------:R-:W-:Y:S01]  /*1260*/  LOP3.LUT R16, R16, 0x90, RZ, 0xc0, !PT ;  /* 0x0000009010107812 */ /* 0x000fe200078ec0ff */
[--C-:B------:R-:W-:Y:S01]  /*1270*/  @!P5 IMAD.IADD R23, R23, 0x1, -R6.reuse ;  /* 0x000000011717d824 */ /* 0x100fe200078e0a06 */
[----:B------:R-:W-:Y:S01]  /*1280*/  ISETP.GE.AND P5, PT, R32, RZ, PT ;  /* 0x000000ff2000720c */ /* 0x000fe20003fa6270 */
[----:B------:R-:W-:Y:S01]  /*1290*/  IMAD.SHL.U32 R22, R0, 0x40, RZ ;  /* 0x0000004000167824 */ /* 0x000fe200078e00ff */
[----:B------:R-:W-:Y:S01]  /*12a0*/  LOP3.LUT R8, R9, 0x1fe, RZ, 0xc0, !PT ;  /* 0x000001fe09087812 */ /* 0x000fe200078ec0ff */
[--C-:B------:R-:W-:Y:S01]  /*12b0*/  @!P1 IMAD.IADD R25, R25, 0x1, -R6.reuse ;  /* 0x0000000119199824 */ /* 0x100fe200078e0a06 */
[----:B------:R-:W-:Y:S01]  /*12c0*/  ISETP.GE.AND P1, PT, R36, RZ, PT ;  /* 0x000000ff2400720c */ /* 0x000fe20003f26270 */
[----:B------:R-:W-:Y:S01]  /*12d0*/  @!P3 IMAD.IADD R14, R14, 0x1, -R11 ;  /* 0x000000010e0eb824 */ /* 0x000fe200078e0a0b */
[----:B------:R-:W-:Y:S01]  /*12e0*/  LOP3.LUT R8, R8, 0x30, R35, 0x78, !PT ;  /* 0x0000003008087812 */ /* 0x000fe200078e7823 */
[--C-:B------:R-:W-:Y:S01]  /*12f0*/  @!P0 IMAD.IADD R27, R27, 0x1, -R6.reuse ;  /* 0x000000011b1b8824 */ /* 0x100fe200078e0a06 */
[----:B------:R-:W-:Y:S01]  /*1300*/  ISETP.GE.AND P0, PT, R34, RZ, PT ;  /* 0x000000ff2200720c */ /* 0x000fe20003f06270 */
[----:B------:R-:W-:Y:S01]  /*1310*/  @!P4 IMAD.IADD R37, R37, 0x1, -R6 ;  /* 0x000000012525c824 */ /* 0x000fe200078e0a06 */
[----:B------:R-:W-:Y:S01]  /*1320*/  SHF.R.S32.HI R35, RZ, 0x2, R0 ;  /* 0x00000002ff237819 */ /* 0x000fe20000011400 */
[C---:B------:R-:W-:Y:S01]  /*1330*/  IMAD.SHL.U32 R6, R0.reuse, 0x20, RZ ;  /* 0x0000002000067824 */ /* 0x040fe200078e00ff */
[----:B------:R-:W-:Y:S01]  /*1340*/  ISETP.GT.U32.AND P3, PT, R11, R14, PT ;  /* 0x0000000e0b00720c */ /* 0x000fe20003f64070 */
[C---:B------:R-:W-:Y:S01]  /*1350*/  IMAD.SHL.U32 R26, R0.reuse, 0x8, RZ ;  /* 0x00000008001a7824 */ /* 0x040fe200078e00ff */
[----:B------:R-:W-:Y:S01]  /*1360*/  SGXT R35, R35, 0x1 ;  /* 0x000000012323781a */ /* 0x000fe20000000200 */
[----:B------:R-:W-:Y:S01]  /*1370*/  IMAD.SHL.U32 R18, R0, 0x10, RZ ;  /* 0x0000001000127824 */ /* 0x000fe200078e00ff */
[----:B------:R-:W-:Y:S01]  /*1380*/  LOP3.LUT R6, R6, 0x60, RZ, 0xc0, !PT ;  /* 0x0000006006067812 */ /* 0x000fe200078ec0ff */
[----:B------:R-:W-:Y:S01]  /*1390*/  @!P1 IMAD.MOV R25, RZ, RZ, -R25 ;  /* 0x000000ffff199224 */ /* 0x000fe200078e0a19 */
[----:B------:R-:W-:Y:S01]  /*13a0*/  ISETP.GE.AND P4, PT, R24, RZ, PT ;  /* 0x000000ff1800720c */ /* 0x000fe20003f86270 */
[----:B------:R-:W-:Y:S01]  /*13b0*/  @!P5 IMAD.MOV R23, RZ, RZ, -R23 ;  /* 0x000000ffff17d224 */ /* 0x000fe200078e0a17 */
[----:B------:R-:W-:Y:S01]  /*13c0*/  LOP3.LUT R24, R22, 0x1c0, RZ, 0xc0, !PT ;  /* 0x000001c016187812 */ /* 0x000fe200078ec0ff */
[----:B------:R-:W-:Y:S01]  /*13d0*/  @!P0 IMAD.MOV R27, RZ, RZ, -R27 ;  /* 0x000000ffff1b8224 */ /* 0x000fe200078e0a1b */
[----:B------:R-:W-:Y:S01]  /*13e0*/  LOP3.LUT R22, R6, 0x90, R35, 0xf8, !PT ;  /* 0x0000009006167812 */ /* 0x000fe200078ef823 */
[----:B------:R-:W-:Y:S01]  /*13f0*/  @!P2 IMAD.MOV R39, RZ, RZ, -R39 ;  /* 0x000000ffff27a224 */ /* 0x000fe200078e0a27 */
[--C-:B------:R-:W-:Y:S01]  /*1400*/  LOP3.LUT R26, R26, 0x30, R9.reuse, 0x48, !PT ;  /* 0x000000301a1a7812 */ /* 0x100fe200078e4809 */
[----:B------:R-:W-:Y:S01]  /*1410*/  IMAD R35, R3, 0x10, R24 ;  /* 0x0000001003237824 */ /* 0x000fe200078e0218 */
[----:B------:R-:W-:Y:S01]  /*1420*/  LOP3.LUT R57, R22, 0x10, R9, 0x78, !PT ;  /* 0x0000001016397812 */ /* 0x000fe200078e7809 */
[----:B------:R-:W-:Y:S01]  /*1430*/  @!P3 IMAD.IADD R14, R14, 0x1, -R11 ;  /* 0x000000010e0eb824 */ /* 0x000fe200078e0a0b */
[----:B------:R-:W-:Y:S01]  /*1440*/  LOP3.LUT R9, R16, 0x17e, R9, 0x78, !PT ;  /* 0x0000017e10097812 */ /* 0x000fe200078e7809 */
[----:B------:R-:W-:Y:S01]  /*1450*/  IMAD.IADD R56, R26, 0x1, R35 ;  /* 0x000000011a387824 */ /* 0x000fe200078e0223 */
[----:B------:R-:W-:Y:S01]  /*1460*/  ISETP.GE.AND P1, PT, R2, RZ, PT ;  /* 0x000000ff0200720c */ /* 0x000fe20003f26270 */
[----:B------:R-:W-:Y:S01]  /*1470*/  IMAD.MOV.U32 R35, RZ, RZ, R17 ;  /* 0x000000ffff237224 */ /* 0x000fe200078e0011 */
[----:B------:R-:W-:Y:S01]  /*1480*/  ISETP.NE.AND P3, PT, RZ, c[0x0][0x17c], PT ;  /* 0x00005f00ff007a0c */ /* 0x000fe20003f65270 */
[----:B------:R-:W-:Y:S01]  /*1490*/  @!P4 IMAD.MOV R37, RZ, RZ, -R37 ;  /* 0x000000ffff25c224 */ /* 0x000fe200078e0a25 */
[----:B------:R-:W-:Y:S01]  /*14a0*/  LOP3.LUT R16, RZ, c[0x0][0x17c], RZ, 0x33, !PT ;  /* 0x00005f00ff107a12 */ /* 0x000fe200078e33ff */
[----:B------:R-:W-:Y:S01]  /*14b0*/  @!P6 IMAD.MOV R35, RZ, RZ, -R35 ;  /* 0x000000ffff23e224 */ /* 0x000fe200078e0a23 */
[----:B------:R-:W-:-:S02]  /*14c0*/  ISETP.NE.AND P0, PT, RZ, c[0x0][0x178], PT ;  /* 0x00005e00ff007a0c */ /* 0x000fc40003f05270 */
[C---:B------:R-:W-:Y:S02]  /*14d0*/  SEL R10, R16.reuse, R10, !P3 ;  /* 0x0000000a100a7207 */ /* 0x040fe40005800000 */
[C---:B------:R-:W-:Y:S02]  /*14e0*/  SEL R12, R16.reuse, R12, !P3 ;  /* 0x0000000c100c7207 */ /* 0x040fe40005800000 */
[----:B------:R-:W-:Y:S01]  /*14f0*/  SEL R15, R16, R15, !P3 ;  /* 0x0000000f100f7207 */ /* 0x000fe20005800000 */
[----:B------:R-:W-:Y:S01]  /*1500*/  IMAD R10, R10, c[0x0][0x190], RZ ;  /* 0x000064000a0a7a24 */ /* 0x000fe200078e02ff */
[----:B------:R-:W-:Y:S01]  /*1510*/  LOP3.LUT R18, R18, 0x100, RZ, 0xc0, !PT ;  /* 0x0000010012127812 */ /* 0x000fe200078ec0ff */
[----:B------:R-:W-:Y:S01]  /*1520*/  IMAD R12, R12, c[0x0][0x190], RZ ;  /* 0x000064000c0c7a24 */ /* 0x000fe200078e02ff */
[C---:B------:R-:W-:Y:S01]  /*1530*/  SEL R17, R16.reuse, R31, !P3 ;  /* 0x0000001f10117207 */ /* 0x040fe20005800000 */
[----:B------:R-:W-:Y:S01]  /*1540*/  IMAD R15, R15, c[0x0][0x190], RZ ;  /* 0x000064000f0f7a24 */ /* 0x000fe200078e02ff */
[----:B------:R-:W-:Y:S01]  /*1550*/  SEL R19, R16, R19, !P3 ;  /* 0x0000001310137207 */ /* 0x000fe20005800000 */
[----:B------:R-:W-:Y:S01]  /*1560*/  IMAD.IADD R57, R18, 0x1, R57 ;  /* 0x0000000112397824 */ /* 0x000fe200078e0239 */
[C---:B------:R-:W-:Y:S01]  /*1570*/  SEL R21, R16.reuse, R21, !P3 ;  /* 0x0000001510157207 */ /* 0x040fe20005800000 */
[----:B------:R-:W-:Y:S01]  /*1580*/  @!P1 IMAD.MOV R14, RZ, RZ, -R14 ;  /* 0x000000ffff0e9224 */ /* 0x000fe200078e0a0e */
[C---:B------:R-:W-:Y:S01]  /*1590*/  SEL R20, R16.reuse, R20, !P3 ;  /* 0x0000001410147207 */ /* 0x040fe20005800000 */
[----:B------:R-:W-:Y:S01]  /*15a0*/  IMAD R45, R17, c[0x0][0x190], RZ ;  /* 0x00006400112d7a24 */ /* 0x000fe200078e02ff */
[C---:B------:R-:W-:Y:S01]  /*15b0*/  SEL R11, R16.reuse, R29, !P3 ;  /* 0x0000001d100b7207 */ /* 0x040fe20005800000 */
[----:B------:R-:W-:Y:S01]  /*15c0*/  IMAD R19, R19, c[0x0][0x190], RZ ;  /* 0x0000640013137a24 */ /* 0x000fe200078e02ff */
[----:B------:R-:W-:Y:S01]  /*15d0*/  SEL R33, R16, R33, !P3 ;  /* 0x0000002110217207 */ /* 0x000fe20005800000 */
[----:B------:R-:W-:Y:S01]  /*15e0*/  IMAD R21, R21, c[0x0][0x190], RZ ;  /* 0x0000640015157a24 */ /* 0x000fe200078e02ff */
[----:B------:R-:W-:Y:S01]  /*15f0*/  LEA R62, P2, R64, c[0x0][0x160], 0x1 ;  /* 0x00005800403e7a11 */ /* 0x000fe200078408ff */
[----:B------:R-:W-:Y:S01]  /*1600*/  IMAD R20, R20, c[0x0][0x190], RZ ;  /* 0x0000640014147a24 */ /* 0x000fe200078e02ff */
[C---:B------:R-:W-:Y:S01]  /*1610*/  SEL R13, R16.reuse, R13, !P3 ;  /* 0x0000000d100d7207 */ /* 0x040fe20005800000 */
        /* <DEDUP_REMOVED lines=9> */
[----:B------:R-:W-:Y:S01]  /*16b0*/  SEL R37, R16, R37, !P3 ;  /* 0x0000002510257207 */ /* 0x000fe20005800000 */
[----:B------:R-:W-:Y:S01]  /*16c0*/  IMAD R32, R18, c[0x0][0x190], RZ ;  /* 0x0000640012207a24 */ /* 0x000fe200078e02ff */
[----:B------:R-:W-:Y:S01]  /*16d0*/  SEL R16, R16, R39, !P3 ;  /* 0x0000002710107207 */ /* 0x000fe20005800000 */
[----:B------:R-:W-:Y:S01]  /*16e0*/  IMAD R22, R22, c[0x0][0x190], RZ ;  /* 0x0000640016167a24 */ /* 0x000fe200078e02ff */
[----:B------:R-:W-:Y:S01]  /*16f0*/  LEA.HI.X.SX32 R64, R64, c[0x0][0x164], 0x1, P2 ;  /* 0x0000590040407a11 */ /* 0x000fe200010f0eff */
[----:B------:R-:W-:Y:S01]  /*1700*/  IMAD R34, R37, c[0x0][0x190], RZ ;  /* 0x0000640025227a24 */ /* 0x000fe200078e02ff */
[----:B------:R-:W-:Y:S01]  /*1710*/  @!P0 LOP3.LUT R14, RZ, c[0x0][0x178], RZ, 0x33, !PT ;  /* 0x00005e00ff0e8a12 */ /* 0x000fe200078e33ff */
[----:B------:R-:W-:Y:S01]  /*1720*/  IMAD R65, R16, c[0x0][0x190], RZ ;  /* 0x0000640010417a24 */ /* 0x000fe200078e02ff */
[----:B------:R-:W-:Y:S01]  /*1730*/  LEA R61, P3, R63, c[0x0][0x160], 0x1 ;  /* 0x000058003f3d7a11 */ /* 0x000fe200078608ff */
[----:B------:R-:W-:Y:S01]  /*1740*/  CS2R R24, SRZ ;  /* 0x0000000000187805 */ /* 0x000fe2000001ff00 */
[----:B------:R-:W-:Y:S01]  /*1750*/  LEA R17, P2, R10, c[0x0][0x168], 0x1 ;  /* 0x00005a000a117a11 */ /* 0x000fe200078408ff */
[----:B------:R-:W-:Y:S01]  /*1760*/  IMAD R70, R14, c[0x0][0x184], RZ ;  /* 0x000061000e467a24 */ /* 0x000fe200078e02ff */
[----:B------:R-:W-:Y:S01]  /*1770*/  LEA R67, P1, R12, c[0x0][0x168], 0x1 ;  /* 0x00005a000c437a11 */ /* 0x000fe200078208ff */
[----:B------:R-:W-:Y:S01]  /*1780*/  CS2R R26, SRZ ;  /* 0x00000000001a7805 */ /* 0x000fe2000001ff00 */
[----:B------:R-:W-:Y:S01]  /*1790*/  LEA R54, P0, R15, c[0x0][0x168], 0x1 ;  /* 0x00005a000f367a11 */ /* 0x000fe200078008ff */
[----:B------:R-:W-:Y:S01]  /*17a0*/  CS2R R28, SRZ ;  /* 0x00000000001c7805 */ /* 0x000fe2000001ff00 */
[----:B------:R-:W-:Y:S01]  /*17b0*/  LEA.HI.X.SX32 R63, R63, c[0x0][0x164], 0x1, P3 ;  /* 0x000059003f3f7a11 */ /* 0x000fe200018f0eff */
[----:B------:R-:W-:Y:S01]  /*17c0*/  CS2R R30, SRZ ;  /* 0x00000000001e7805 */ /* 0x000fe2000001ff00 */
[----:B------:R-:W-:Y:S01]  /*17d0*/  LEA.HI.X.SX32 R16, R10, c[0x0][0x16c], 0x1, P2 ;  /* 0x00005b000a107a11 */ /* 0x000fe200010f0eff */
[----:B------:R-:W-:Y:S01]  /*17e0*/  IMAD.WIDE R70, R70, 0x2, RZ ;  /* 0x0000000246467825 */ /* 0x000fe200078e02ff */
[----:B------:R-:W-:-:S02]  /*17f0*/  LEA.HI.X.SX32 R66, R12, c[0x0][0x16c], 0x1, P1 ;  /* 0x00005b000c427a11 */ /* 0x000fc400008f0eff */
[----:B------:R-:W-:Y:S02]  /*1800*/  LEA.HI.X.SX32 R55, R15, c[0x0][0x16c], 0x1, P0 ;  /* 0x00005b000f377a11 */ /* 0x000fe400000f0eff */
[----:B------:R-:W-:Y:S02]  /*1810*/  LEA R53, P5, R19, c[0x0][0x168], 0x1 ;  /* 0x00005a0013357a11 */ /* 0x000fe400078a08ff */
[----:B------:R-:W-:Y:S02]  /*1820*/  LEA R50, P4, R21, c[0x0][0x168], 0x1 ;  /* 0x00005a0015327a11 */ /* 0x000fe400078808ff */
[----:B------:R-:W-:Y:S02]  /*1830*/  LEA R49, P3, R20, c[0x0][0x168], 0x1 ;  /* 0x00005a0014317a11 */ /* 0x000fe400078608ff */
[----:B------:R-:W-:Y:S02]  /*1840*/  LEA R46, P2, R11, c[0x0][0x168], 0x1 ;  /* 0x00005a000b2e7a11 */ /* 0x000fe400078408ff */
[----:B------:R-:W-:-:S02]  /*1850*/  LEA R44, P1, R45, c[0x0][0x168], 0x1 ;  /* 0x00005a002d2c7a11 */ /* 0x000fc400078208ff */
[----:B------:R-:W-:Y:S02]  /*1860*/  LEA R42, P0, R33, c[0x0][0x168], 0x1 ;  /* 0x00005a00212a7a11 */ /* 0x000fe400078008ff */
[----:B------:R-:W-:Y:S02]  /*1870*/  LEA.HI.X.SX32 R52, R19, c[0x0][0x16c], 0x1, P5 ;  /* 0x00005b0013347a11 */ /* 0x000fe400028f0eff */
[----:B------:R-:W-:Y:S02]  /*1880*/  LEA.HI.X.SX32 R51, R21, c[0x0][0x16c], 0x1, P4 ;  /* 0x00005b0015337a11 */ /* 0x000fe400020f0eff */
[----:B------:R-:W-:Y:S02]  /*1890*/  LEA.HI.X.SX32 R48, R20, c[0x0][0x16c], 0x1, P3 ;  /* 0x00005b0014307a11 */ /* 0x000fe400018f0eff */
[----:B------:R-:W-:Y:S02]  /*18a0*/  LEA.HI.X.SX32 R47, R11, c[0x0][0x16c], 0x1, P2 ;  /* 0x00005b000b2f7a11 */ /* 0x000fe400010f0eff */
        /* <DEDUP_REMOVED lines=8> */
[----:B------:R-:W-:Y:S02]  /*1930*/  LEA R15, P0, R65, c[0x0][0x168], 0x1 ;  /* 0x00005a00410f7a11 */ /* 0x000fe400078008ff */
[----:B------:R-:W-:Y:S02]  /*1940*/  LEA.HI.X.SX32 R69, R13, c[0x0][0x16c], 0x1, P6 ;  /* 0x00005b000d457a11 */ /* 0x000fe400030f0eff */
[----:B------:R-:W-:Y:S02]  /*1950*/  LEA.HI.X.SX32 R41, R35, c[0x0][0x16c], 0x1, P5 ;  /* 0x00005b0023297a11 */ /* 0x000fe400028f0eff */
[----:B------:R-:W-:Y:S02]  /*1960*/  LEA.HI.X.SX32 R39, R23, c[0x0][0x16c], 0x1, P4 ;  /* 0x00005b0017277a11 */ /* 0x000fe400020f0eff */
[----:B------:R-:W-:-:S02]  /*1970*/  LEA.HI.X.SX32 R37, R32, c[0x0][0x16c], 0x1, P3 ;  /* 0x00005b0020257a11 */ /* 0x000fc400018f0eff */
[----:B------:R-:W-:Y:S02]  /*1980*/  LEA.HI.X.SX32 R19, R22, c[0x0][0x16c], 0x1, P2 ;  /* 0x00005b0016137a11 */ /* 0x000fe400010f0eff */
[----:B------:R-:W-:Y:S02]  /*1990*/  LEA.HI.X.SX32 R21, R34, c[0x0][0x16c], 0x1, P1 ;  /* 0x00005b0022157a11 */ /* 0x000fe400008f0eff */
[----:B------:R-:W-:Y:S02]  /*19a0*/  LEA.HI.X.SX32 R20, R65, c[0x0][0x16c], 0x1, P0 ;  /* 0x00005b0041147a11 */ /* 0x000fe400000f0eff */
.L_x_1:
[----:B------:R-:W-:Y:S02]  /*19b0*/  IADD3 R12, P1, R70, R61, RZ ;  /* 0x0000003d460c7210 */ /* 0x000fe40007f3e0ff */
[----:B------:R-:W-:Y:S02]  /*19c0*/  ISETP.GE.AND P0, PT, R5, UR6, PT ;  /* 0x0000000605007c0c */ /* 0x000fe4000bf06270 */
[----:B------:R-:W-:Y:S01]  /*19d0*/  ISETP.GE.AND P2, PT, R58, UR6, PT ;  /* 0x000000063a007c0c */ /* 0x000fe2000bf46270 */
[----:B------:R-:W-:Y:S01]  /*19e0*/  IMAD.X R13, R71, 0x1, R63, P1 ;  /* 0x00000001470d7824 */ /* 0x000fe200008e063f */
[----:B------:R-:W-:-:S02]  /*19f0*/  IADD3 R10, P1, R70, R62, RZ ;  /* 0x0000003e460a7210 */ /* 0x000fc40007f3e0ff */
[----:B------:R-:W-:Y:S02]  /*1a00*/  PRMT R32, RZ, 0x7610, R32 ;  /* 0x00007610ff207816 */ /* 0x000fe40000000020 */
[----:B------:R-:W-:Y:S01]  /*1a10*/  PRMT R34, RZ, 0x7610, R34 ;  /* 0x00007610ff227816 */ /* 0x000fe20000000022 */
[----:B------:R-:W-:-:S04]  /*1a20*/  IMAD.X R11, R71, 0x1, R64, P1 ;  /* 0x00000001470b7824 */ /* 0x000fc800008e0640 */
[----:B------:R0:W2:Y:S01]  /*1a30*/  @!P0 LDG.E.U16 R32, [R12.64] ;  /* 0x000000080c208981 */ /* 0x0000a2000c1e1500 */
[----:B------:R-:W-:-:S03]  /*1a40*/  ISETP.GE.AND P0, PT, R4, UR6, PT ;  /* 0x0000000604007c0c */ /* 0x000fc6000bf06270 */
[----:B------:R1:W3:Y:S01]  /*1a50*/  @!P2 LDG.E.U16 R34, [R10.64] ;  /* 0x000000080a22a981 */ /* 0x0002e2000c1e1500 */
[----:B------:R-:W-:-:S03]  /*1a60*/  PRMT R65, RZ, 0x7610, R65 ;  /* 0x00007610ff417816 */ /* 0x000fc60000000041 */
[----:B------:R-:W-:Y:S01]  /*1a70*/  BAR.SYNC.DEFER_BLOCKING 0x0 ;  /* 0x0000000000007b1d */ /* 0x000fe20000010000 */
[----:B-1----:R-:W-:Y:S02]  /*1a80*/  IMAD.MOV.U32 R10, RZ, RZ, R15 ;  /* 0x000000ffff0a7224 */ /* 0x002fe400078e000f */
[----:B------:R-:W-:-:S04]  /*1a90*/  IMAD.MOV.U32 R11, RZ, RZ, R20 ;  /* 0x000000ffff0b7224 */ /* 0x000fc800078e0014 */
[----:B0-----:R-:W-:Y:S01]  /*1aa0*/  IMAD.WIDE R12, R59, 0x2, R10 ;  /* 0x000000023b0c7825 */ /* 0x001fe200078e020a */
[----:B------:R-:W-:-:S04]  /*1ab0*/  PRMT R35, RZ, 0x7610, R35 ;  /* 0x00007610ff237816 */ /* 0x000fc80000000023 */
[----:B------:R0:W4:Y:S02]  /*1ac0*/  @!P0 LDG.E.U16 R65, [R12.64] ;  /* 0x000000080c418981 */ /* 0x000124000c1e1500 */
[----:B0-----:R-:W-:Y:S02]  /*1ad0*/  IMAD.MOV.U32 R12, RZ, RZ, R14 ;  /* 0x000000ffff0c7224 */ /* 0x001fe400078e000e */
[----:B------:R-:W-:-:S04]  /*1ae0*/  IMAD.MOV.U32 R13, RZ, RZ, R21 ;  /* 0x000000ffff0d7224 */ /* 0x000fc800078e0015 */
[----:B------:R-:W-:Y:S01]  /*1af0*/  IMAD.WIDE R14, R59, 0x2, R12 ;  /* 0x000000023b0e7825 */ /* 0x000fe200078e020c */
[----:B------:R-:W-:-:S04]  /*1b00*/  PRMT R33, RZ, 0x7610, R33 ;  /* 0x00007610ff217816 */ /* 0x000fc80000000021 */
[----:B------:R0:W5:Y:S02]  /*1b10*/  @!P0 LDG.E.U16 R35, [R14.64] ;  /* 0x000000080e238981 */ /* 0x000164000c1e1500 */
[----:B0-----:R-:W-:Y:S02]  /*1b20*/  IMAD.MOV.U32 R14, RZ, RZ, R18 ;  /* 0x000000ffff0e7224 */ /* 0x001fe400078e0012 */
[----:B------:R-:W-:-:S04]  /*1b30*/  IMAD.MOV.U32 R15, RZ, RZ, R19 ;  /* 0x000000ffff0f7224 */ /* 0x000fc800078e0013 */
[----:B------:R-:W-:-:S05]  /*1b40*/  IMAD.WIDE R18, R59, 0x2, R14 ;  /* 0x000000023b127825 */ /* 0x000fca00078e020e */
[----:B------:R0:W5:Y:S01]  /*1b50*/  @!P0 LDG.E.U16 R33, [R18.64] ;  /* 0x0000000812218981 */ /* 0x000162000c1e1500 */
[----:B------:R-:W-:Y:S01]  /*1b60*/  PRMT R23, RZ, 0x7610, R23 ;  /* 0x00007610ff177816 */ /* 0x000fe20000000017 */
[----:B------:R-:W-:-:S04]  /*1b70*/  IMAD.WIDE R20, R59, 0x2, R38 ;  /* 0x000000023b147825 */ /* 0x000fc800078e0226 */
[----:B0-----:R-:W-:-:S05]  /*1b80*/  IMAD.WIDE R18, R59, 0x2, R36 ;  /* 0x000000023b127825 */ /* 0x001fca00078e0224 */
[----:B------:R0:W5:Y:S02]  /*1b90*/  @!P0 LDG.E.U16 R23, [R18.64] ;  /* 0x0000000812178981 */ /* 0x000164000c1e1500 */
[----:B0-----:R-:W-:Y:S02]  /*1ba0*/  PRMT R18, RZ, 0x7610, R18 ;  /* 0x00007610ff127816 */ /* 0x001fe40000000012 */
[----:B------:R-:W-:-:S04]  /*1bb0*/  PRMT R19, RZ, 0x7610, R19 ;  /* 0x00007610ff137816 */ /* 0x000fc80000000013 */
[----:B------:R0:W5:Y:S01]  /*1bc0*/  @!P0 LDG.E.U16 R18, [R20.64] ;  /* 0x0000000814128981 */ /* 0x000162000c1e1500 */
[----:B------:R-:W-:-:S04]  /*1bd0*/  IMAD.WIDE R72, R59, 0x2, R42 ;  /* 0x000000023b487825 */ /* 0x000fc800078e022a */
[----:B0-----:R-:W-:-:S05]  /*1be0*/  IMAD.WIDE R20, R59, 0x2, R40 ;  /* 0x000000023b147825 */ /* 0x001fca00078e0228 */
[----:B------:R0:W5:Y:S01]  /*1bf0*/  @!P0 LDG.E.U16 R19, [R20.64] ;  /* 0x0000000814138981 */ /* 0x000162000c1e1500 */
[----:B------:R-:W-:Y:S02]  /*1c00*/  LOP3.LUT R49, R49, R48, RZ, 0x3c, !PT ;  /* 0x0000003031317212 */ /* 0x000fe400078e3cff */
[----:B0-----:R-:W-:Y:S02]  /*1c10*/  PRMT R20, RZ, 0x7610, R20 ;  /* 0x00007610ff147816 */ /* 0x001fe40000000014 */
[----:B------:R-:W-:-:S04]  /*1c20*/  PRMT R21, RZ, 0x7610, R21 ;  /* 0x00007610ff157816 */ /* 0x000fc80000000015 */
[----:B------:R0:W5:Y:S01]  /*1c30*/  @!P0 LDG.E.U16 R20, [R72.64] ;  /* 0x0000000848148981 */ /* 0x000162000c1e1500 */
[----:B------:R-:W-:Y:S02]  /*1c40*/  LOP3.LUT R48, R49, R48, RZ, 0x3c, !PT ;  /* 0x0000003031307212 */ /* 0x000fe400078e3cff */
[----:B------:R-:W-:Y:S01]  /*1c50*/  PRMT R22, RZ, 0x7610, R22 ;  /* 0x00007610ff167816 */ /* 0x000fe20000000016 */
[----:B0-----:R-:W-:Y:S01]  /*1c60*/  IMAD.WIDE R72, R59, 0x2, R44 ;  /* 0x000000023b487825 */ /* 0x001fe200078e022c */
[----:B------:R-:W-:-:S04]  /*1c70*/  LOP3.LUT R49, R49, R48, RZ, 0x3c, !PT ;  /* 0x0000003031317212 */ /* 0x000fc800078e3cff */
[----:B------:R0:W5:Y:S01]  /*1c80*/  @!P0 LDG.E.U16 R21, [R72.64] ;  /* 0x0000000848158981 */ /* 0x000162000c1e1500 */
[----:B------:R-:W-:Y:S01]  /*1c90*/  LOP3.LUT R53, R53, R52, RZ, 0x3c, !PT ;  /* 0x0000003435357212 */ /* 0x000fe200078e3cff */
[----:B0-----:R-:W-:-:S03]  /*1ca0*/  IMAD.WIDE R72, R59, 0x2, R46 ;  /* 0x000000023b487825 */ /* 0x001fc600078e022e */
[C---:B------:R-:W-:Y:S02]  /*1cb0*/  LOP3.LUT R52, R53.reuse, R52, RZ, 0x3c, !PT ;  /* 0x0000003435347212 */ /* 0x040fe400078e3cff */
[----:B------:R0:W5:Y:S02]  /*1cc0*/  @!P0 LDG.E.U16 R22, [R72.64] ;  /* 0x0000000848168981 */ /* 0x000164000c1e1500 */
[----:B------:R-:W-:Y:S01]  /*1cd0*/  LOP3.LUT R53, R53, R52, RZ, 0x3c, !PT ;  /* 0x0000003435357212 */ /* 0x000fe200078e3cff */
[----:B0-----:R-:W-:Y:S01]  /*1ce0*/  IMAD.WIDE R72, R59, 0x2, R48 ;  /* 0x000000023b487825 */ /* 0x001fe200078e0230 */
[----:B------:R-:W-:-:S04]  /*1cf0*/  LOP3.LUT R67, R67, R66, RZ, 0x3c, !PT ;  /* 0x0000004243437212 */ /* 0x000fc800078e3cff */
[----:B------:R-:W-:-:S04]  /*1d00*/  LOP3.LUT R66, R67, R66, RZ, 0x3c, !PT ;  /* 0x0000004243427212 */ /* 0x000fc800078e3cff */
[----:B------:R-:W-:Y:S02]  /*1d10*/  LOP3.LUT R67, R67, R66, RZ, 0x3c, !PT ;  /* 0x0000004243437212 */ /* 0x000fe400078e3cff */
[----:B------:R-:W-:Y:S02]  /*1d20*/  PRMT R75, RZ, 0x7610, R75 ;  /* 0x00007610ff4b7816 */ /* 0x000fe4000000004b */
[----:B------:R-:W-:Y:S01]  /*1d30*/  PRMT R77, RZ, 0x7610, R77 ;  /* 0x00007610ff4d7816 */ /* 0x000fe2000000004d */
[----:B--2---:R0:W-:Y:S04]  /*1d40*/  STS.U16 [R9+0x2000], R32 ;  /* 0x0020002009007388 */ /* 0x0041e80000000400 */
[----:B---3--:R1:W-:Y:S01]  /*1d50*/  STS.U16 [R9+0x2200], R34 ;  /* 0x0022002209007388 */ /* 0x0083e20000000400 */
[----:B0-----:R-:W-:-:S02]  /*1d60*/  PRMT R32, RZ, 0x7610, R32 ;  /* 0x00007610ff207816 */ /* 0x001fc40000000020 */
[----:B-1----:R-:W-:-:S04]  /*1d70*/  PRMT R34, RZ, 0x7610, R34 ;  /* 0x00007610ff227816 */ /* 0x002fc80000000022 */
[----:B------:R0:W2:Y:S02]  /*1d80*/  @!P0 LDG.E.U16 R32, [R72.64] ;  /* 0x0000000848208981 */ /* 0x0000a4000c1e1500 */
[----:B0-----:R-:W-:-:S05]  /*1d90*/  IMAD.WIDE R72, R59, 0x2, R50 ;  /* 0x000000023b487825 */ /* 0x001fca00078e0232 */
[----:B------:R0:W3:Y:S04]  /*1da0*/  @!P0 LDG.E.U16 R34, [R72.64] ;  /* 0x0000000848228981 */ /* 0x0000e8000c1e1500 */
[----:B----4-:R1:W-:Y:S01]  /*1db0*/  STS.U16 [R8], R65 ;  /* 0x0000004108007388 */ /* 0x0103e20000000400 */
[----:B0-----:R-:W-:Y:S01]  /*1dc0*/  IMAD.WIDE R72, R59, 0x2, R52 ;  /* 0x000000023b487825 */ /* 0x001fe200078e0234 */
[----:B-1----:R-:W-:-:S06]  /*1dd0*/  PRMT R65, RZ, 0x7610, R65 ;  /* 0x00007610ff417816 */ /* 0x002fcc0000000041 */
[----:B------:R0:W4:Y:S04]  /*1de0*/  @!P0 LDG.E.U16 R65, [R72.64] ;  /* 0x0000000848418981 */ /* 0x000128000c1e1500 */
[----:B-----5:R1:W-:Y:S01]  /*1df0*/  STS.U16 [R8+0x200], R35 ;  /* 0x0002002308007388 */ /* 0x0203e20000000400 */
[----:B0-----:R-:W-:Y:S01]  /*1e00*/  IMAD.WIDE R72, R59, 0x2, R54 ;  /* 0x000000023b487825 */ /* 0x001fe200078e0236 */
[----:B-1----:R-:W-:-:S06]  /*1e10*/  PRMT R35, RZ, 0x7610, R35 ;  /* 0x00007610ff237816 */ /* 0x002fcc0000000023 */
[----:B------:R0:W5:Y:S04]  /*1e20*/  @!P0 LDG.E.U16 R35, [R72.64] ;  /* 0x0000000848238981 */ /* 0x000168000c1e1500 */
[----:B------:R1:W-:Y:S01]  /*1e30*/  STS.U16 [R8+0x400], R33 ;  /* 0x0004002108007388 */ /* 0x0003e20000000400 */
[----:B0-----:R-:W-:Y:S01]  /*1e40*/  IMAD.WIDE R72, R59, 0x2, R66 ;  /* 0x000000023b487825 */ /* 0x001fe200078e0242 */
[----:B-1----:R-:W-:-:S06]  /*1e50*/  PRMT R33, RZ, 0x7610, R33 ;  /* 0x00007610ff217816 */ /* 0x002fcc0000000021 */
[----:B------:R0:W5:Y:S04]  /*1e60*/  @!P0 LDG.E.U16 R33, [R72.64] ;  /* 0x0000000848218981 */ /* 0x000168000c1e1500 */
[----:B------:R-:W-:Y:S01]  /*1e70*/  STS.U16 [R8+0x600], R23 ;  /* 0x0006001708007388 */ /* 0x000fe20000000400 */
[----:B0-----:R-:W-:-:S05]  /*1e80*/  IMAD.WIDE R72, R59, 0x2, R68 ;  /* 0x000000023b487825 */ /* 0x001fca00078e0244 */
[----:B------:R0:W5:Y:S04]  /*1e90*/  @!P0 LDG.E.U16 R75, [R72.64] ;  /* 0x00000008484b8981 */ /* 0x000168000c1e1500 */
[----:B------:R-:W-:Y:S01]  /*1ea0*/  STS.U16 [R8+0x800], R18 ;  /* 0x0008001208007388 */ /* 0x000fe20000000400 */
[----:B0-----:R-:W-:Y:S02]  /*1eb0*/  IMAD.MOV.U32 R72, RZ, RZ, R17 ;  /* 0x000000ffff487224 */ /* 0x001fe400078e0011 */
[----:B------:R-:W-:-:S04]  /*1ec0*/  IMAD.MOV.U32 R73, RZ, RZ, R16 ;  /* 0x000000ffff497224 */ /* 0x000fc800078e0010 */
[----:B------:R-:W-:-:S05]  /*1ed0*/  IMAD.WIDE R16, R59, 0x2, R72 ;  /* 0x000000023b107825 */ /* 0x000fca00078e0248 */
[----:B------:R-:W5:Y:S01]  /*1ee0*/  @!P0 LDG.E.U16 R77, [R16.64] ;  /* 0x00000008104d8981 */ /* 0x000f62000c1e1500 */
[----:B------:R-:W-:Y:S01]  /*1ef0*/  UIADD3 UR5, UR5, -0x1, URZ ;  /* 0xffffffff05057890 */ /* 0x000fe2000fffe03f */
[C---:B------:R-:W-:Y:S01]  /*1f00*/  IMAD.WIDE R72, R60.reuse, 0x2, R72 ;  /* 0x000000023c487825 */ /* 0x040fe200078e0248 */
[----:B------:R-:W-:Y:S01]  /*1f10*/  UIADD3 UR6, UR6, -0x20, URZ ;  /* 0xffffffe006067890 */ /* 0x000fe2000fffe03f */
[----:B------:R-:W-:Y:S02]  /*1f20*/  STS.U16 [R8+0xa00], R19 ;  /* 0x000a001308007388 */ /* 0x000fe40000000400 */
[C---:B------:R-:W-:Y:S01]  /*1f30*/  IMAD.WIDE R14, R60.reuse, 0x2, R14 ;  /* 0x000000023c0e7825 */ /* 0x040fe200078e020e */
[----:B------:R-:W-:Y:S01]  /*1f40*/  ISETP.NE.U32.AND P0, PT, RZ, UR5, PT ;  /* 0x00000005ff007c0c */ /* 0x000fe2000bf05070 */
[----:B------:R-:W-:Y:S02]  /*1f50*/  STS.U16 [R8+0xc00], R20 ;  /* 0x000c001408007388 */ /* 0x000fe40000000400 */
[----:B------:R-:W-:-:S04]  /*1f60*/  IMAD.WIDE R12, R60, 0x2, R12 ;  /* 0x000000023c0c7825 */ /* 0x000fc800078e020c */
[----:B------:R-:W-:-:S04]  /*1f70*/  IMAD.WIDE R10, R60, 0x2, R10 ;  /* 0x000000023c0a7825 */ /* 0x000fc800078e020a */
[----:B------:R-:W-:-:S04]  /*1f80*/  IMAD.WIDE R68, R60, 0x2, R68 ;  /* 0x000000023c447825 */ /* 0x000fc800078e0244 */
[C---:B------:R-:W-:Y:S01]  /*1f90*/  IMAD.WIDE R54, R60.reuse, 0x2, R54 ;  /* 0x000000023c367825 */ /* 0x040fe200078e0236 */
[----:B------:R-:W-:Y:S03]  /*1fa0*/  STS.U16 [R8+0xe00], R21 ;  /* 0x000e001508007388 */ /* 0x000fe60000000400 */
[----:B------:R-:W-:-:S04]  /*1fb0*/  IMAD.WIDE R50, R60, 0x2, R50 ;  /* 0x000000023c327825 */ /* 0x000fc800078e0232 */
[----:B------:R-:W-:-:S04]  /*1fc0*/  IMAD.WIDE R46, R60, 0x2, R46 ;  /* 0x000000023c2e7825 */ /* 0x000fc800078e022e */
[----:B------:R-:W-:-:S04]  /*1fd0*/  IMAD.WIDE R44, R60, 0x2, R44 ;  /* 0x000000023c2c7825 */ /* 0x000fc800078e022c */
[C---:B------:R-:W-:Y:S01]  /*1fe0*/  IMAD.WIDE R42, R60.reuse, 0x2, R42 ;  /* 0x000000023c2a7825 */ /* 0x040fe200078e022a */
[----:B------:R-:W-:Y:S03]  /*1ff0*/  STS.U16 [R8+0x1000], R22 ;  /* 0x0010001608007388 */ /* 0x000fe60000000400 */
[----:B------:R-:W-:-:S04]  /*2000*/  IMAD.WIDE R40, R60, 0x2, R40 ;  /* 0x000000023c287825 */ /* 0x000fc800078e0228 */
[----:B------:R-:W-:-:S04]  /*2010*/  IMAD.WIDE R38, R60, 0x2, R38 ;  /* 0x000000023c267825 */ /* 0x000fc800078e0226 */
[C---:B------:R-:W-:Y:S01]  /*2020*/  IMAD.WIDE R36, R60.reuse, 0x2, R36 ;  /* 0x000000023c247825 */ /* 0x040fe200078e0224 */
[----:B--2---:R-:W-:Y:S04]  /*2030*/  STS.U16 [R8+0x1200], R32 ;  /* 0x0012002008007388 */ /* 0x004fe80000000400 */
[----:B---3--:R-:W-:Y:S04]  /*2040*/  STS.U16 [R8+0x1400], R34 ;  /* 0x0014002208007388 */ /* 0x008fe80000000400 */
[----:B----4-:R-:W-:Y:S04]  /*2050*/  STS.U16 [R8+0x1600], R65 ;  /* 0x0016004108007388 */ /* 0x010fe80000000400 */
[----:B-----5:R-:W-:Y:S04]  /*2060*/  STS.U16 [R8+0x1800], R35 ;  /* 0x0018002308007388 */ /* 0x020fe80000000400 */
[----:B------:R-:W-:Y:S04]  /*2070*/  STS.U16 [R8+0x1a00], R33 ;  /* 0x001a002108007388 */ /* 0x000fe80000000400 */
[----:B------:R-:W-:Y:S04]  /*2080*/  STS.U16 [R8+0x1c00], R75 ;  /* 0x001c004b08007388 */ /* 0x000fe80000000400 */
[----:B------:R-:W-:Y:S04]  /*2090*/  STS.U16 [R8+0x1e00], R77 ;  /* 0x001e004d08007388 */ /* 0x000fe80000000400 */
[----:B------:R-:W-:Y:S06]  /*20a0*/  BAR.SYNC.DEFER_BLOCKING 0x0 ;  /* 0x0000000000007b1d */ /* 0x000fec0000010000 */
[----:B------:R-:W-:Y:S04]  /*20b0*/  LDSM.16.MT88.4 R32, [R57+0x2000] ;  /* 0x002000003920783b */ /* 0x000fe80000004200 */
[----:B------:R-:W0:Y:S04]  /*20c0*/  LDSM.16.M88.4 R20, [R56] ;  /* 0x000000003814783b */ /* 0x000e280000000200 */
[----:B------:R-:W1:Y:S01]  /*20d0*/  LDSM.16.M88.4 R16, [R56+0x1000] ;  /* 0x001000003810783b */ /* 0x000e620000000200 */
[C---:B0-----:R-:W-:Y:S07]  /*20e0*/  HMMA.16816.F32 R24, R32.reuse, R20, R24 ;  /* 0x000000142018723c */ /* 0x041fee0000001818 */
[----:B------:R-:W-:Y:S01]  /*20f0*/  IMAD.WIDE R20, R60, 0x2, R66 ;  /* 0x000000023c147825 */ /* 0x000fe200078e0242 */
[----:B-1----:R-:W-:Y:S01]  /*2100*/  HMMA.16816.F32 R28, R32, R16, R28 ;  /* 0x00000010201c723c */ /* 0x002fe2000000181c */
[----:B------:R-:W0:Y:S02]  /*2110*/  LDSM.16.MT88.4 R32, [R57+0x2200] ;  /* 0x002200003920783b */ /* 0x000e240000004200 */
[----:B------:R-:W-:-:S02]  /*2120*/  IMAD.MOV.U32 R67, RZ, RZ, R20 ;  /* 0x000000ffff437224 */ /* 0x000fc400078e0014 */
[----:B------:R-:W-:Y:S02]  /*2130*/  IMAD.MOV.U32 R66, RZ, RZ, R21 ;  /* 0x000000ffff427224 */ /* 0x000fe400078e0015 */
[----:B------:R-:W-:-:S04]  /*2140*/  IMAD.WIDE R20, R60, 0x2, R48 ;  /* 0x000000023c147825 */ /* 0x000fc800078e0230 */
[----:B------:R-:W-:Y:S02]  /*2150*/  IMAD.MOV.U32 R48, RZ, RZ, R21 ;  /* 0x000000ffff307224 */ /* 0x000fe400078e0015 */
[----:B------:R-:W-:Y:S02]  /*2160*/  IMAD.MOV.U32 R17, RZ, RZ, R72 ;  /* 0x000000ffff117224 */ /* 0x000fe400078e0048 */
[----:B------:R-:W-:Y:S02]  /*2170*/  IMAD.MOV.U32 R16, RZ, RZ, R73 ;  /* 0x000000ffff107224 */ /* 0x000fe400078e0049 */
[----:B------:R-:W-:Y:S02]  /*2180*/  IMAD.U32 R21, RZ, RZ, UR4 ;  /* 0x00000004ff157e24 */ /* 0x000fe4000f8e00ff */
[----:B------:R-:W-:-:S04]  /*2190*/  IMAD.WIDE R72, R60, 0x2, R52 ;  /* 0x000000023c487825 */ /* 0x000fc800078e0234 */
[----:B------:R-:W-:Y:S02]  /*21a0*/  IMAD.MOV.U32 R49, RZ, RZ, R20 ;  /* 0x000000ffff317224 */ /* 0x000fe400078e0014 */
[----:B------:R-:W-:-:S04]  /*21b0*/  IMAD.WIDE R70, R21, 0x2, R70 ;  /* 0x0000000215467825 */ /* 0x000fc800078e0246 */
[----:B------:R-:W-:Y:S02]  /*21c0*/  IMAD.MOV.U32 R53, RZ, RZ, R72 ;  /* 0x000000ffff357224 */ /* 0x000fe400078e0048 */
[----:B------:R-:W-:Y:S02]  /*21d0*/  IMAD.MOV.U32 R52, RZ, RZ, R73 ;  /* 0x000000ffff347224 */ /* 0x000fe400078e0049 */
[----:B------:R-:W-:Y:S02]  /*21e0*/  IMAD.MOV.U32 R21, RZ, RZ, R13 ;  /* 0x000000ffff157224 */ /* 0x000fe400078e000d */
[----:B------:R-:W-:Y:S01]  /*21f0*/  IMAD.MOV.U32 R20, RZ, RZ, R11 ;  /* 0x000000ffff147224 */ /* 0x000fe200078e000b */
[C---:B0-----:R-:W-:Y:S08]  /*2200*/  HMMA.16816.F32 R24, R32.reuse, R22, R24 ;  /* 0x000000162018723c */ /* 0x041ff00000001818 */
[----:B------:R-:W-:Y:S07]  /*2210*/  HMMA.16816.F32 R28, R32, R18, R28 ;  /* 0x00000012201c723c */ /* 0x000fee000000181c */
[----:B------:R-:W-:-:S02]  /*2220*/  IMAD.MOV.U32 R18, RZ, RZ, R14 ;  /* 0x000000ffff127224 */ /* 0x000fc400078e000e */
[----:B------:R-:W-:Y:S02]  /*2230*/  IMAD.MOV.U32 R19, RZ, RZ, R15 ;  /* 0x000000ffff137224 */ /* 0x000fe400078e000f */
[----:B------:R-:W-:Y:S02]  /*2240*/  IMAD.MOV.U32 R14, RZ, RZ, R12 ;  /* 0x000000ffff0e7224 */ /* 0x000fe400078e000c */
[----:B------:R-:W-:Y:S01]  /*2250*/  IMAD.MOV.U32 R15, RZ, RZ, R10 ;  /* 0x000000ffff0f7224 */ /* 0x000fe200078e000a */
[----:B------:R-:W-:Y:S05]  /*2260*/  @P0 BRA `(.L_x_1) ;  /* 0xfffff74000000947 */ /* 0x000fea000383ffff */
[----:B------:R-:W-:-:S05]  /*2270*/  NOP ;  /* 0x0000000000007918 */ /* 0x000fca0000000000 */
[----:B------:R-:W-:Y:S02]  /*2280*/  F2FP.PACK_AB R27, R31, R27 ;  /* 0x0000001b1f1b723e */ /* 0x000fe400000000ff */
[----:B------:R-:W-:Y:S02]  /*2290*/  F2FP.PACK_AB R26, R30, R26 ;  /* 0x0000001a1e1a723e */ /* 0x000fe400000000ff */
[----:B------:R-:W-:Y:S02]  /*22a0*/  F2FP.PACK_AB R25, R29, R25 ;  /* 0x000000191d19723e */ /* 0x000fe400000000ff */
[----:B------:R-:W-:-:S02]  /*22b0*/  F2FP.PACK_AB R24, R28, R24 ;  /* 0x000000181c18723e */ /* 0x000fc400000000ff */
.L_x_0:
[----:B------:R-:W-:Y:S01]  /*22c0*/  BAR.SYNC.DEFER_BLOCKING 0x0 ;  /* 0x0000000000007b1d */ /* 0x000fe20000010000 */
[----:B------:R-:W-:Y:S01]  /*22d0*/  IMAD.SHL.U32 R8, R0, 0x80, RZ ;  /* 0x0000008000087824 */ /* 0x000fe200078e00ff */
[----:B------:R-:W-:Y:S01]  /*22e0*/  LOP3.LUT R6, R6, 0x1c, R0, 0xf8, !PT ;  /* 0x0000001c06067812 */ /* 0x000fe200078ef800 */
[----:B------:R-:W-:Y:S01]  /*22f0*/  IMAD.SHL.U32 R3, R3, 0x4, RZ ;  /* 0x0000000403037824 */ /* 0x000fe200078e00ff */
[----:B------:R-:W-:Y:S01]  /*2300*/  ISETP.GE.AND P0, PT, R2, c[0x0][0x178], PT ;  /* 0x00005e0002007a0c */ /* 0x000fe20003f06270 */
[----:B------:R-:W-:Y:S01]  /*2310*/  IMAD.MOV.U32 R15, RZ, RZ, c[0x0][0x198] ;  /* 0x00006600ff0f7624 */ /* 0x000fe200078e00ff */
[----:B------:R-:W-:-:S02]  /*2320*/  LOP3.LUT R9, R8, 0xc00, RZ, 0xc0, !PT ;  /* 0x00000c0008097812 */ /* 0x000fc400078ec0ff */
[----:B------:R-:W-:Y:S02]  /*2330*/  LOP3.LUT R3, R6, R3, RZ, 0xfc, !PT ;  /* 0x0000000306037212 */ /* 0x000fe400078efcff */
[----:B------:R-:W-:Y:S01]  /*2340*/  LOP3.LUT R13, R7, 0x60, R5, 0xfe, !PT ;  /* 0x00000060070d7812 */ /* 0x000fe200078efe05 */
[----:B------:R-:W-:Y:S01]  /*2350*/  IMAD R11, R4, 0x4, R9 ;  /* 0x00000004040b7824 */ /* 0x000fe200078e0209 */
[C---:B------:R-:W-:Y:S01]  /*2360*/  LOP3.LUT R6, R3.reuse, 0x40, RZ, 0x3c, !PT ;  /* 0x0000004003067812 */ /* 0x040fe200078e3cff */
[----:B------:R-:W-:Y:S01]  /*2370*/  IMAD R4, R2, c[0x0][0x194], RZ ;  /* 0x0000650002047a24 */ /* 0x000fe200078e02ff */
[C---:B------:R-:W-:Y:S02]  /*2380*/  LOP3.LUT R9, R3.reuse, 0x20, RZ, 0x3c, !PT ;  /* 0x0000002003097812 */ /* 0x040fe400078e3cff */
[----:B------:R-:W-:Y:S02]  /*2390*/  LOP3.LUT R8, R3, 0x60, RZ, 0x3c, !PT ;  /* 0x0000006003087812 */ /* 0x000fe400078e3cff */
[----:B------:R-:W-:-:S02]  /*23a0*/  LOP3.LUT R10, R11, 0xe0, R0, 0x78, !PT ;  /* 0x000000e00b0a7812 */ /* 0x000fc400078e7800 */
[C---:B------:R-:W-:Y:S02]  /*23b0*/  LOP3.LUT R2, R7.reuse, R5, RZ, 0xfc, !PT ;  /* 0x0000000507027212 */ /* 0x040fe400078efcff */
[C-C-:B------:R-:W-:Y:S01]  /*23c0*/  LOP3.LUT R11, R7.reuse, 0x40, R5.reuse, 0xfe, !PT ;  /* 0x00000040070b7812 */ /* 0x140fe200078efe05 */
[----:B------:R0:W-:Y:S01]  /*23d0*/  STS [R3], R24 ;  /* 0x0000001803007388 */ /* 0x0001e20000000800 */
[----:B------:R-:W-:Y:S02]  /*23e0*/  ISETP.LT.AND P1, PT, R2, c[0x0][0x17c], !P0 ;  /* 0x00005f0002007a0c */ /* 0x000fe40004721270 */
[----:B------:R-:W-:Y:S01]  /*23f0*/  LEA.HI R0, R0, R7, RZ, 0x1c ;  /* 0x0000000700007211 */ /* 0x000fe200078fe0ff */
[----:B------:R1:W-:Y:S04]  /*2400*/  STS [R6+0x800], R25 ;  /* 0x0008001906007388 */ /* 0x0003e80000000800 */
[----:B------:R-:W-:Y:S01]  /*2410*/  STS [R9+0x400], R26 ;  /* 0x0004001a09007388 */ /* 0x000fe20000000800 */
[----:B0-----:R-:W-:-:S03]  /*2420*/  LOP3.LUT R3, R7, 0x50, R5, 0xfe, !PT ;  /* 0x0000005007037812 */ /* 0x001fc600078efe05 */
[----:B------:R0:W-:Y:S04]  /*2430*/  STS [R8+0xc00], R27 ;  /* 0x000c001b08007388 */ /* 0x0001e80000000800 */
[----:B------:R-:W-:Y:S01]  /*2440*/  BAR.SYNC.DEFER_BLOCKING 0x0 ;  /* 0x0000000000007b1d */ /* 0x000fe20000010000 */
[----:B-1----:R-:W-:Y:S02]  /*2450*/  LEA R25, P2, R4, c[0x0][0x170], 0x1 ;  /* 0x00005c0004197a11 */ /* 0x002fe400078408ff */
[C-C-:B------:R-:W-:Y:S02]  /*2460*/  LOP3.LUT R6, R7.reuse, 0x20, R5.reuse, 0xfe, !PT ;  /* 0x0000002007067812 */ /* 0x140fe400078efe05 */
[----:B------:R-:W-:Y:S01]  /*2470*/  LOP3.LUT R5, R7, 0x10, R5, 0xfe, !PT ;  /* 0x0000001007057812 */ /* 0x000fe200078efe05 */
[----:B0-----:R-:W-:Y:S01]  /*2480*/  IMAD R8, R2, c[0x0][0x198], RZ ;  /* 0x0000660002087a24 */ /* 0x001fe200078e02ff */
[----:B------:R-:W-:-:S02]  /*2490*/  LEA.HI.X.SX32 R27, R4, c[0x0][0x174], 0x1, P2 ;  /* 0x00005d00041b7a11 */ /* 0x000fc400010f0eff */
[----:B------:R-:W-:Y:S01]  /*24a0*/  ISETP.LT.AND P2, PT, R3, c[0x0][0x17c], !P0 ;  /* 0x00005f0003007a0c */ /* 0x000fe20004741270 */
[----:B------:R-:W-:Y:S01]  /*24b0*/  IMAD R7, R5, c[0x0][0x198], RZ ;  /* 0x0000660005077a24 */ /* 0x000fe200078e02ff */
[----:B------:R-:W-:Y:S02]  /*24c0*/  LEA R2, P3, R8, R25, 0x1 ;  /* 0x0000001908027211 */ /* 0x000fe400078608ff */
[----:B------:R-:W-:Y:S02]  /*24d0*/  ISETP.LT.AND P5, PT, R6, c[0x0][0x17c], !P0 ;  /* 0x00005f0006007a0c */ /* 0x000fe400047a1270 */
[----:B------:R-:W-:Y:S01]  /*24e0*/  LEA.HI.X.SX32 R3, R8, R27, 0x1, P3 ;  /* 0x0000001b08037211 */ /* 0x000fe200018f0eff */
[----:B------:R-:W-:Y:S01]  /*24f0*/  IMAD R8, R15, 0x20, R8 ;  /* 0x000000200f087824 */ /* 0x000fe200078e0208 */
[----:B------:R-:W-:Y:S02]  /*2500*/  IADD3 R6, R0, 0x30, RZ ;  /* 0x0000003000067810 */ /* 0x000fe40007ffe0ff */
[----:B------:R-:W-:Y:S01]  /*2510*/  ISETP.LT.AND P6, PT, R5, c[0x0][0x17c], !P0 ;  /* 0x00005f0005007a0c */ /* 0x000fe200047c1270 */
[----:B------:R-:W-:Y:S01]  /*2520*/  IMAD R12, R15, 0x20, R8 ;  /* 0x000000200f0c7824 */ /* 0x000fe200078e0208 */
[----:B------:R-:W-:Y:S01]  /*2530*/  LEA R4, P3, R7, R25, 0x1 ;  /* 0x0000001907047211 */ /* 0x000fe200078608ff */
[C---:B------:R-:W-:Y:S01]  /*2540*/  IMAD R9, R6.reuse, c[0x0][0x198], RZ ;  /* 0x0000660006097a24 */ /* 0x040fe200078e02ff */
[----:B------:R-:W-:Y:S01]  /*2550*/  ISETP.LT.AND P4, PT, R6, c[0x0][0x17c], !P0 ;  /* 0x00005f0006007a0c */ /* 0x000fe20004781270 */
[----:B------:R-:W0:Y:S01]  /*2560*/  LDS R17, [R10] ;  /* 0x000000000a117984 */ /* 0x000e220000000800 */
[----:B------:R-:W-:Y:S01]  /*2570*/  IMAD R14, R15, 0x10, R12 ;  /* 0x000000100f0e7824 */ /* 0x000fe200078e020c */
[----:B------:R-:W-:-:S02]  /*2580*/  LEA.HI.X.SX32 R5, R7, R27, 0x1, P3 ;  /* 0x0000001b07057211 */ /* 0x000fc400018f0eff */
[----:B------:R-:W1:Y:S01]  /*2590*/  LDS R19, [R10+0x100] ;  /* 0x000100000a137984 */ /* 0x000e620000000800 */
[----:B------:R-:W-:Y:S01]  /*25a0*/  IMAD R15, R15, 0x10, R14 ;  /* 0x000000100f0f7824 */ /* 0x000fe200078e020e */
[----:B------:R-:W-:Y:S02]  /*25b0*/  IADD3 R0, R0, 0x70, RZ ;  /* 0x0000007000007810 */ /* 0x000fe40007ffe0ff */
[----:B------:R-:W2:Y:S03]  /*25c0*/  LDS R21, [R10+0x200] ;  /* 0x000200000a157984 */ /* 0x000ea60000000800 */
[----:B------:R-:W-:Y:S01]  /*25d0*/  IMAD R16, R0, c[0x0][0x198], RZ ;  /* 0x0000660000107a24 */ /* 0x000fe200078e02ff */
[----:B------:R3:W4:Y:S04]  /*25e0*/  LDS R23, [R10+0x300] ;  /* 0x000300000a177984 */ /* 0x0007280000000800 */
[----:B0-----:R0:W-:Y:S01]  /*25f0*/  @P1 STG.E.U16 [R2.64], R17 ;  /* 0x0000001102001986 */ /* 0x0011e2000c101508 */
[----:B------:R-:W-:-:S03]  /*2600*/  LEA R6, P1, R8, R25, 0x1 ;  /* 0x0000001908067211 */ /* 0x000fc600078208ff */
[----:B-1----:R1:W-:Y:S01]  /*2610*/  @P6 STG.E.U16 [R4.64], R19 ;  /* 0x0000001304006986 */ /* 0x0023e2000c101508 */
[----:B------:R-:W-:Y:S02]  /*2620*/  LEA.HI.X.SX32 R7, R8, R27, 0x1, P1 ;  /* 0x0000001b08077211 */ /* 0x000fe400008f0eff */
[-C--:B------:R-:W-:Y:S02]  /*2630*/  LEA R8, P1, R12, R25.reuse, 0x1 ;  /* 0x000000190c087211 */ /* 0x080fe400078208ff */
[-C--:B---3--:R-:W-:Y:S01]  /*2640*/  LEA R10, P6, R14, R25.reuse, 0x1 ;  /* 0x000000190e0a7211 */ /* 0x088fe200078c08ff */
[----:B--2---:R2:W-:Y:S01]  /*2650*/  @P5 STG.E.U16 [R6.64], R21 ;  /* 0x0000001506005986 */ /* 0x0045e2000c101508 */
[----:B0-----:R-:W-:Y:S02]  /*2660*/  LEA R2, P3, R9, R25, 0x1 ;  /* 0x0000001909027211 */ /* 0x001fe400078608ff */
[----:B------:R-:W-:Y:S02]  /*2670*/  PRMT R17, R17, 0x7632, R17 ;  /* 0x0000763211117816 */ /* 0x000fe40000000011 */
[----:B------:R-:W-:-:S02]  /*2680*/  LEA.HI.X.SX32 R3, R9, R27, 0x1, P3 ;  /* 0x0000001b09037211 */ /* 0x000fc400018f0eff */
[----:B------:R-:W-:Y:S02]  /*2690*/  LEA.HI.X.SX32 R9, R12, R27, 0x1, P1 ;  /* 0x0000001b0c097211 */ /* 0x000fe400008f0eff */
[----:B-1----:R-:W-:Y:S01]  /*26a0*/  LEA R4, P1, R15, R25, 0x1 ;  /* 0x000000190f047211 */ /* 0x002fe200078208ff */
[----:B----4-:R2:W-:Y:S01]  /*26b0*/  @P4 STG.E.U16 [R2.64], R23 ;  /* 0x0000001702004986 */ /* 0x0105e2000c101508 */
[----:B------:R-:W-:Y:S02]  /*26c0*/  ISETP.LT.AND P3, PT, R11, c[0x0][0x17c], !P0 ;  /* 0x00005f000b007a0c */ /* 0x000fe40004761270 */
[----:B------:R-:W-:Y:S02]  /*26d0*/  LEA.HI.X.SX32 R5, R15, R27, 0x1, P1 ;  /* 0x0000001b0f057211 */ /* 0x000fe400008f0eff */
[----:B------:R-:W-:Y:S02]  /*26e0*/  ISETP.LT.AND P1, PT, R13, c[0x0][0x17c], !P0 ;  /* 0x00005f000d007a0c */ /* 0x000fe40004721270 */
[----:B------:R-:W-:-:S02]  /*26f0*/  ISETP.LT.AND P0, PT, R0, c[0x0][0x17c], !P0 ;  /* 0x00005f0000007a0c */ /* 0x000fc40004701270 */
[----:B------:R-:W-:Y:S02]  /*2700*/  LEA.HI.X.SX32 R11, R14, R27, 0x1, P6 ;  /* 0x0000001b0e0b7211 */ /* 0x000fe400030f0eff */
[----:B------:R-:W-:Y:S02]  /*2710*/  PRMT R19, R19, 0x7632, R19 ;  /* 0x0000763213137816 */ /* 0x000fe40000000013 */
[----:B------:R-:W-:Y:S01]  /*2720*/  PRMT R0, R21, 0x7632, R0 ;  /* 0x0000763215007816 */ /* 0x000fe20000000000 */
[----:B------:R2:W-:Y:S01]  /*2730*/  @P3 STG.E.U16 [R8.64], R17 ;  /* 0x0000001108003986 */ /* 0x0005e2000c101508 */
[----:B------:R-:W-:-:S03]  /*2740*/  LEA R12, P6, R16, R25, 0x1 ;  /* 0x00000019100c7211 */ /* 0x000fc600078c08ff */
[----:B------:R2:W-:Y:S01]  /*2750*/  @P2 STG.E.U16 [R10.64], R19 ;  /* 0x000000130a002986 */ /* 0x0005e2000c101508 */
[----:B------:R-:W-:-:S03]  /*2760*/  LEA.HI.X.SX32 R13, R16, R27, 0x1, P6 ;  /* 0x0000001b100d7211 */ /* 0x000fc600030f0eff */
[----:B------:R2:W-:Y:S01]  /*2770*/  @P1 STG.E.U16 [R4.64], R0 ;  /* 0x0000000004001986 */ /* 0x0005e2000c101508 */
[----:B------:R-:W-:Y:S05]  /*2780*/  @!P0 EXIT ;  /* 0x000000000000894d */ /* 0x000fea0003800000 */
[----:B--2---:R-:W-:-:S05]  /*2790*/  PRMT R6, R23, 0x7632, R6 ;  /* 0x0000763217067816 */ /* 0x004fca0000000006 */
[----:B------:R-:W-:Y:S01]  /*27a0*/  STG.E.U16 [R12.64], R6 ;  /* 0x000000060c007986 */ /* 0x000fe2000c101508 */
[----:B------:R-:W-:Y:S05]  /*27b0*/  EXIT ;  /* 0x000000000000794d */ /* 0x000fea0003800000 */
.L_x_2:
[----:B------:R-:W-:-:S00]  /*27c0*/  BRA `(.L_x_2) ;  /* 0xfffffff000007947 */ /* 0x000fc0000383ffff */
[----:B------:R-:W-:-:S00]  /*27d0*/  NOP ;  /* 0x0000000000007918 */ /* 0x000fc00000000000 */
        /* <DEDUP_REMOVED lines=10> */
.L_x_3:


//--------------------- .nv.shared.matmul_kernel  --------------------------
	.section	.nv.shared.matmul_kernel,"aw",@nobits
	.sectionflags	@""
	.align	16
